// auto-generated by cutlass_sweep.epilogue — config: {"arch": "sm_90", "cluster_m": 2, "cluster_n": 1, "dtype": "e4m3", "fusion": "bias_relu", "tile_k": 64, "tile_m": 256, "tile_n": 64}
#include "cutlass/cutlass.h"
#include "cutlass/gemm/collective/collective_builder.hpp"
#include "cutlass/gemm/device/gemm_universal_adapter.h"
#include "cutlass/gemm/kernel/gemm_universal.hpp"
#include "cutlass/epilogue/collective/collective_builder.hpp"
#include "cutlass/epilogue/fusion/operations.hpp"
#include "cutlass/epilogue/thread/activation.h"

using Elem = cutlass::float_e4m3_t;
using Acc  = float;
using TileShape    = cute::Shape<cute::_256, cute::_64, cute::_64>;
using ClusterShape = cute::Shape<cute::_2, cute::_1, cute::_1>;
using FusionOp     = cutlass::epilogue::fusion::LinCombPerRowBiasEltAct<cutlass::epilogue::thread::ReLU, Elem, Acc>;

using CollectiveEpilogue = typename cutlass::epilogue::collective::CollectiveBuilder<
    cutlass::arch::Sm90, cutlass::arch::OpClassTensorOp,
    TileShape, ClusterShape,
    cutlass::epilogue::collective::EpilogueTileAuto,
    Acc, Acc,
    Elem, cutlass::layout::RowMajor, 128 / cutlass::sizeof_bits<Elem>::value,
    Elem, cutlass::layout::RowMajor, 128 / cutlass::sizeof_bits<Elem>::value,
    cutlass::epilogue::TmaWarpSpecializedCooperative,
    FusionOp
  >::CollectiveOp;

using CollectiveMainloop = typename cutlass::gemm::collective::CollectiveBuilder<
    cutlass::arch::Sm90, cutlass::arch::OpClassTensorOp,
    Elem, cutlass::layout::RowMajor, 128 / cutlass::sizeof_bits<Elem>::value,
    Elem, cutlass::layout::ColumnMajor, 128 / cutlass::sizeof_bits<Elem>::value,
    Acc,
    TileShape, ClusterShape,
    cutlass::gemm::collective::StageCountAutoCarveout<
        static_cast<int>(sizeof(typename CollectiveEpilogue::SharedStorage))>,
    cutlass::gemm::KernelTmaWarpSpecializedCooperative
  >::CollectiveOp;

using GemmKernel = cutlass::gemm::kernel::GemmUniversal<
    cute::Shape<int,int,int,int>, CollectiveMainloop, CollectiveEpilogue>;
using Gemm = cutlass::gemm::device::GemmUniversalAdapter<GemmKernel>;

auto* _anchor = &cutlass::device_kernel<GemmKernel>;


// ===== COMPILED SASS (sm_90a) =====

	.target	sm_90a

	.elftype	@"ET_EXEC"


//--------------------- .note.nv.tkinfo           --------------------------
	.section	.note.nv.tkinfo,"",@"SHT_NOTE"
	.sectionflags	@"SHF_NOTE_NV_TKINFO"
	.tkinfo
        /*0018*/ 	.word	0x00000002
        /*0030*/ 	.string	""
        /*0030*/ 	.string	"ptxas"
        /*0030*/ 	.string	"Cuda compilation tools, release 13.0, V13.0.88"
        /*0030*/ 	.string	"Build cuda_13.0.r13.0/compiler.36424714_0"
        /*0030*/ 	.string	"-arch sm_90a -m 64 "



//--------------------- .note.nv.cuinfo           --------------------------
	.section	.note.nv.cuinfo,"",@"SHT_NOTE"
	.sectionflags	@"SHF_NOTE_NV_CUINFO"
        /*0018*/ 	.short	0x0002
        /*001a*/ 	.short	0x005a
        /*001c*/ 	.short	0x0082
	.zero		2


//--------------------- .nv.info                  --------------------------
	.section	.nv.info,"",@"SHT_CUDA_INFO"
	.align	4


	//----- nvinfo : EIATTR_REGCOUNT
	.align		4
        /*0000*/ 	.byte	0x04, 0x2f
        /*0002*/ 	.short	(.L_16 - .L_15)
	.align		4
.L_15:
        /*0004*/ 	.word	index@(_ZN7cutlass13device_kernelINS_4gemm6kernel13GemmUniversalIN4cute5tupleIJiiiiEEENS1_10collective13CollectiveMmaINS1_37MainloopSm90TmaGmmaWarpSpecializedFP8ILi10ENS5_IJNS4_1CILi2EEENSA_ILi1EEESC_EEENS1_35KernelTmaWarpSpecializedCooperativeEEENS5_IJNSA_ILi256EEENSA_ILi64EEESH_EEENS_12float_e4m3_tENS5_IJlSC_lEEESJ_SK_NS4_8TiledMMAINS4_8MMA_AtomIJNS4_4SM904GMMA30MMA_64x64x32_F32E4M3E4M3_SS_TNILNSO_7ScaleInE1ELSQ_1EEEEEENS4_6LayoutISD_NS5_IJSC_NSA_ILi0EEESU_EEEEENS5_IJNS4_10UnderscoreESX_SX_EEEEENS4_13SM90_TMA_LOADENS4_14ComposedLayoutINS4_7SwizzleILi2ELi4ELi3EEENS4_18smem_ptr_flag_bitsILi8EEENST_INS5_IJNSA_ILi8EEESH_EEENS5_IJSH_SC_EEEEEEEvNS4_8identityENS4_23SM90_TMA_LOAD_MULTICASTES1A_vS1B_EENS_8epilogue10collective18CollectiveEpilogueINS1E_22Sm90TmaWarpSpecializedILi4ELi2ELi16ELb0ELb0EEEJSI_NS5_IJNSA_ILi128EEENSA_ILi32EEEEEESJ_SK_SJ_SK_NS1E_6fusion15FusionCallbacksIS1I_NS1M_23LinCombPerRowBiasEltActINS1E_6thread4ReLuESJ_fSJ_SJ_fLi16ELNS_15FloatRoundStyleE2EEESI_S1L_JEEES10_NS11_INS12_ILi1ELi4ELi3EEES15_NST_INS5_IJS16_S1K_EEENS5_IJS1K_SC_EEEEEEENS4_39AutoVectorizingCopyWithAssumedAlignmentILi128EEENS4_14SM90_TMA_STOREES1Y_S20_NS4_9Copy_AtomIJNS4_17SM90_U32x4_STSM_NENS_6half_tEEEEvEEEvvEEEEvNT_6ParamsE)
        /*0008*/ 	.word	0x000000a8


	//----- nvinfo : EIATTR_FRAME_SIZE
	.align		4
.L_16:
        /*000c*/ 	.byte	0x04, 0x11
        /*000e*/ 	.short	(.L_18 - .L_17)
	.align		4
.L_17:
        /*0010*/ 	.word	index@(_ZN7cutlass13device_kernelINS_4gemm6kernel13GemmUniversalIN4cute5tupleIJiiiiEEENS1_10collective13CollectiveMmaINS1_37MainloopSm90TmaGmmaWarpSpecializedFP8ILi10ENS5_IJNS4_1CILi2EEENSA_ILi1EEESC_EEENS1_35KernelTmaWarpSpecializedCooperativeEEENS5_IJNSA_ILi256EEENSA_ILi64EEESH_EEENS_12float_e4m3_tENS5_IJlSC_lEEESJ_SK_NS4_8TiledMMAINS4_8MMA_AtomIJNS4_4SM904GMMA30MMA_64x64x32_F32E4M3E4M3_SS_TNILNSO_7ScaleInE1ELSQ_1EEEEEENS4_6LayoutISD_NS5_IJSC_NSA_ILi0EEESU_EEEEENS5_IJNS4_10UnderscoreESX_SX_EEEEENS4_13SM90_TMA_LOADENS4_14ComposedLayoutINS4_7SwizzleILi2ELi4ELi3EEENS4_18smem_ptr_flag_bitsILi8EEENST_INS5_IJNSA_ILi8EEESH_EEENS5_IJSH_SC_EEEEEEEvNS4_8identityENS4_23SM90_TMA_LOAD_MULTICASTES1A_vS1B_EENS_8epilogue10collective18CollectiveEpilogueINS1E_22Sm90TmaWarpSpecializedILi4ELi2ELi16ELb0ELb0EEEJSI_NS5_IJNSA_ILi128EEENSA_ILi32EEEEEESJ_SK_SJ_SK_NS1E_6fusion15FusionCallbacksIS1I_NS1M_23LinCombPerRowBiasEltActINS1E_6thread4ReLuESJ_fSJ_SJ_fLi16ELNS_15FloatRoundStyleE2EEESI_S1L_JEEES10_NS11_INS12_ILi1ELi4ELi3EEES15_NST_INS5_IJS16_S1K_EEENS5_IJS1K_SC_EEEEEEENS4_39AutoVectorizingCopyWithAssumedAlignmentILi128EEENS4_14SM90_TMA_STOREES1Y_S20_NS4_9Copy_AtomIJNS4_17SM90_U32x4_STSM_NENS_6half_tEEEEvEEEvvEEEEvNT_6ParamsE)
        /*0014*/ 	.word	0x00000000


	//----- nvinfo : EIATTR_MIN_STACK_SIZE
	.align		4
.L_18:
        /*0018*/ 	.byte	0x04, 0x12
        /*001a*/ 	.short	(.L_20 - .L_19)
	.align		4
.L_19:
        /*001c*/ 	.word	index@(_ZN7cutlass13device_kernelINS_4gemm6kernel13GemmUniversalIN4cute5tupleIJiiiiEEENS1_10collective13CollectiveMmaINS1_37MainloopSm90TmaGmmaWarpSpecializedFP8ILi10ENS5_IJNS4_1CILi2EEENSA_ILi1EEESC_EEENS1_35KernelTmaWarpSpecializedCooperativeEEENS5_IJNSA_ILi256EEENSA_ILi64EEESH_EEENS_12float_e4m3_tENS5_IJlSC_lEEESJ_SK_NS4_8TiledMMAINS4_8MMA_AtomIJNS4_4SM904GMMA30MMA_64x64x32_F32E4M3E4M3_SS_TNILNSO_7ScaleInE1ELSQ_1EEEEEENS4_6LayoutISD_NS5_IJSC_NSA_ILi0EEESU_EEEEENS5_IJNS4_10UnderscoreESX_SX_EEEEENS4_13SM90_TMA_LOADENS4_14ComposedLayoutINS4_7SwizzleILi2ELi4ELi3EEENS4_18smem_ptr_flag_bitsILi8EEENST_INS5_IJNSA_ILi8EEESH_EEENS5_IJSH_SC_EEEEEEEvNS4_8identityENS4_23SM90_TMA_LOAD_MULTICASTES1A_vS1B_EENS_8epilogue10collective18CollectiveEpilogueINS1E_22Sm90TmaWarpSpecializedILi4ELi2ELi16ELb0ELb0EEEJSI_NS5_IJNSA_ILi128EEENSA_ILi32EEEEEESJ_SK_SJ_SK_NS1E_6fusion15FusionCallbacksIS1I_NS1M_23LinCombPerRowBiasEltActINS1E_6thread4ReLuESJ_fSJ_SJ_fLi16ELNS_15FloatRoundStyleE2EEESI_S1L_JEEES10_NS11_INS12_ILi1ELi4ELi3EEES15_NST_INS5_IJS16_S1K_EEENS5_IJS1K_SC_EEEEEEENS4_39AutoVectorizingCopyWithAssumedAlignmentILi128EEENS4_14SM90_TMA_STOREES1Y_S20_NS4_9Copy_AtomIJNS4_17SM90_U32x4_STSM_NENS_6half_tEEEEvEEEvvEEEEvNT_6ParamsE)
        /*0020*/ 	.word	0x00000000
.L_20:


//--------------------- .nv.compat                --------------------------
	.section	.nv.compat,"",@"SHT_CUDA_COMPAT_INFO"
	.align	4
        /*0000*/ 	.byte	0x02, 0x09, 0x01, 0x00, 0x02, 0x02, 0x04, 0x00, 0x02, 0x05, 0x05, 0x00, 0x03, 0x07, 0x01, 0x01
        /*0010*/ 	.byte	0x02, 0x03, 0x01, 0x00, 0x02, 0x06, 0x01, 0x00, 0x04, 0x0b, 0x08, 0x00, 0x00, 0x00, 0x00, 0x00
        /*0020*/ 	.byte	0x00, 0x00, 0x00, 0x00


//--------------------- .nv.info._ZN7cutlass13device_kernelINS_4gemm6kernel13GemmUniversalIN4cute5tupleIJiiiiEEENS1_10collective13CollectiveMmaINS1_37MainloopSm90TmaGmmaWarpSpecializedFP8ILi10ENS5_IJNS4_1CILi2EEENSA_ILi1EEESC_EEENS1_35KernelTmaWarpSpecializedCooperativeEEENS5_IJNSA_ILi256EEENSA_ILi64EEESH_EEENS_12float_e4m3_tENS5_IJlSC_lEEESJ_SK_NS4_8TiledMMAINS4_8MMA_AtomIJNS4_4SM904GMMA30MMA_64x64x32_F32E4M3E4M3_SS_TNILNSO_7ScaleInE1ELSQ_1EEEEEENS4_6LayoutISD_NS5_IJSC_NSA_ILi0EEESU_EEEEENS5_IJNS4_10UnderscoreESX_SX_EEEEENS4_13SM90_TMA_LOADENS4_14ComposedLayoutINS4_7SwizzleILi2ELi4ELi3EEENS4_18smem_ptr_flag_bitsILi8EEENST_INS5_IJNSA_ILi8EEESH_EEENS5_IJSH_SC_EEEEEEEvNS4_8identityENS4_23SM90_TMA_LOAD_MULTICASTES1A_vS1B_EENS_8epilogue10collective18CollectiveEpilogueINS1E_22Sm90TmaWarpSpecializedILi4ELi2ELi16ELb0ELb0EEEJSI_NS5_IJNSA_ILi128EEENSA_ILi32EEEEEESJ_SK_SJ_SK_NS1E_6fusion15FusionCallbacksIS1I_NS1M_23LinCombPerRowBiasEltActINS1E_6thread4ReLuESJ_fSJ_SJ_fLi16ELNS_15FloatRoundStyleE2EEESI_S1L_JEEES10_NS11_INS12_ILi1ELi4ELi3EEES15_NST_INS5_IJS16_S1K_EEENS5_IJS1K_SC_EEEEEEENS4_39AutoVectorizingCopyWithAssumedAlignmentILi128EEENS4_14SM90_TMA_STOREES1Y_S20_NS4_9Copy_AtomIJNS4_17SM90_U32x4_STSM_NENS_6half_tEEEEvEEEvvEEEEvNT_6ParamsE --------------------------
	.section	.nv.info._ZN7cutlass13device_kernelINS_4gemm6kernel13GemmUniversalIN4cute5tupleIJiiiiEEENS1_10collective13CollectiveMmaINS1_37MainloopSm90TmaGmmaWarpSpecializedFP8ILi10ENS5_IJNS4_1CILi2EEENSA_ILi1EEESC_EEENS1_35KernelTmaWarpSpecializedCooperativeEEENS5_IJNSA_ILi256EEENSA_ILi64EEESH_EEENS_12float_e4m3_tENS5_IJlSC_lEEESJ_SK_NS4_8TiledMMAINS4_8MMA_AtomIJNS4_4SM904GMMA30MMA_64x64x32_F32E4M3E4M3_SS_TNILNSO_7ScaleInE1ELSQ_1EEEEEENS4_6LayoutISD_NS5_IJSC_NSA_ILi0EEESU_EEEEENS5_IJNS4_10UnderscoreESX_SX_EEEEENS4_13SM90_TMA_LOADENS4_14ComposedLayoutINS4_7SwizzleILi2ELi4ELi3EEENS4_18smem_ptr_flag_bitsILi8EEENST_INS5_IJNSA_ILi8EEESH_EEENS5_IJSH_SC_EEEEEEEvNS4_8identityENS4_23SM90_TMA_LOAD_MULTICASTES1A_vS1B_EENS_8epilogue10collective18CollectiveEpilogueINS1E_22Sm90TmaWarpSpecializedILi4ELi2ELi16ELb0ELb0EEEJSI_NS5_IJNSA_ILi128EEENSA_ILi32EEEEEESJ_SK_SJ_SK_NS1E_6fusion15FusionCallbacksIS1I_NS1M_23LinCombPerRowBiasEltActINS1E_6thread4ReLuESJ_fSJ_SJ_fLi16ELNS_15FloatRoundStyleE2EEESI_S1L_JEEES10_NS11_INS12_ILi1ELi4ELi3EEES15_NST_INS5_IJS16_S1K_EEENS5_IJS1K_SC_EEEEEEENS4_39AutoVectorizingCopyWithAssumedAlignmentILi128EEENS4_14SM90_TMA_STOREES1Y_S20_NS4_9Copy_AtomIJNS4_17SM90_U32x4_STSM_NENS_6half_tEEEEvEEEvvEEEEvNT_6ParamsE,"",@"SHT_CUDA_INFO"
	.sectionflags	@""
	.align	4


	//----- nvinfo : EIATTR_CUDA_API_VERSION
	.align		4
        /*0000*/ 	.byte	0x04, 0x37
        /*0002*/ 	.short	(.L_22 - .L_21)
.L_21:
        /*0004*/ 	.word	0x00000082


	//----- nvinfo : EIATTR_KPARAM_INFO
	.align		4
.L_22:
        /*0008*/ 	.byte	0x04, 0x17
        /*000a*/ 	.short	(.L_24 - .L_23)
.L_23:
        /*000c*/ 	.word	0x00000000
        /*0010*/ 	.short	0x0000
        /*0012*/ 	.short	0x0070
        /*0014*/ 	.byte	0x00, 0xf0, 0x01, 0x1c


	//----- nvinfo : EIATTR_SPARSE_MMA_MASK
	.align		4
.L_24:
        /*0018*/ 	.byte	0x03, 0x50
        /*001a*/ 	.short	0x0000


	//----- nvinfo : EIATTR_MAXREG_COUNT
	.align		4
        /*001c*/ 	.byte	0x03, 0x1b
        /*001e*/ 	.short	0x00a8


	//----- nvinfo : EIATTR_NUM_BARRIERS
	.align		4
        /*0020*/ 	.byte	0x02, 0x4c
        /*0022*/ 	.byte	0x02
	.zero		1


	//----- nvinfo : EIATTR_EXTERNS
	.align		4
        /*0024*/ 	.byte	0x04, 0x0f
        /*0026*/ 	.short	(.L_26 - .L_25)


	//   ....[0]....
	.align		4
.L_25:
        /*0028*/ 	.word	index@(__assertfail)


	//----- nvinfo : EIATTR_MERCURY_ISA_VERSION
	.align		4
.L_26:
        /*002c*/ 	.byte	0x03, 0x5f
        /*002e*/ 	.short	0x0101


	//----- nvinfo : EIATTR_INT_WARP_WIDE_INSTR_OFFSETS
	.align		4
        /*0030*/ 	.byte	0x04, 0x31
        /*0032*/ 	.short	(.L_28 - .L_27)


	//   ....[0]....
.L_27:
        /*0034*/ 	.word	0x00000b20


	//   ....[1]....
        /*0038*/ 	.word	0x00000b30


	//   ....[2]....
        /*003c*/ 	.word	0x00000c30


	//----- nvinfo : EIATTR_COOP_GROUP_MASK_REGIDS
	.align		4
.L_28:
        /*0040*/ 	.byte	0x04, 0x29
        /*0042*/ 	.short	(.L_30 - .L_29)


	//   ....[0]....
.L_29:
        /*0044*/ 	.word	0xffffffff


	//   ....[1]....
        /*0048*/ 	.word	0xffffffff


	//   ....[2]....
        /*004c*/ 	.word	0xffffffff


	//   ....[3]....
        /*0050*/ 	.word	0xffffffff


	//   ....[4]....
        /*0054*/ 	.word	0xffffffff


	//   ....[5]....
        /*0058*/ 	.word	0xffffffff


	//   ....[6]....
        /*005c*/ 	.word	0xffffffff


	//----- nvinfo : EIATTR_COOP_GROUP_INSTR_OFFSETS
	.align		4
.L_30:
        /*0060*/ 	.byte	0x04, 0x28
        /*0062*/ 	.short	(.L_32 - .L_31)


	//   ....[0]....
.L_31:
        /*0064*/ 	.word	0x00000070


	//   ....[1]....
        /*0068*/ 	.word	0x00000080


	//   ....[2]....
        /*006c*/ 	.word	0x00000440


	//   ....[3]....
        /*0070*/ 	.word	0x00000700


	//   ....[4]....
        /*0074*/ 	.word	0x00000960


	//   ....[5]....
        /*0078*/ 	.word	0x00000d70


	//   ....[6]....
        /*007c*/ 	.word	0x00001860


	//----- nvinfo : EIATTR_REG_RECONFIG
	.align		4
.L_32:
        /*0080*/ 	.byte	0x01, 0x54
	.zero		2


	//----- nvinfo : EIATTR_SYSCALL_OFFSETS
	.align		4
        /*0084*/ 	.byte	0x04, 0x46
        /*0086*/ 	.short	(.L_34 - .L_33)


	//   ....[0]....
.L_33:
        /*0088*/ 	.word	0x000037f0


	//   ....[1]....
        /*008c*/ 	.word	0x00003930


	//----- nvinfo : EIATTR_MBARRIER_INSTR_OFFSETS
	.align		4
.L_34:
        /*0090*/ 	.byte	0x04, 0x39
        /*0092*/ 	.short	(.L_36 - .L_35)


	//   ....[0]....
.L_35:
        /*0094*/ 	.word	0x00000560
        /*0098*/ 	.word	0x000000ff
        /*009c*/ 	.word	0x00000000
        /*00a0*/ 	.short	0x0100
        /*00a2*/ 	.byte	0x08
	.zero		1


	//   ....[1]....
        /*00a4*/ 	.word	0x00000570
        /*00a8*/ 	.word	0x000000ff
        /*00ac*/ 	.word	0x00000050
        /*00b0*/ 	.short	0x0100
        /*00b2*/ 	.byte	0x08
	.zero		1


	//   ....[2]....
        /*00b4*/ 	.word	0x00000580
        /*00b8*/ 	.word	0x000000ff
        /*00bc*/ 	.word	0x00000008
        /*00c0*/ 	.short	0x0100
        /*00c2*/ 	.byte	0x08
	.zero		1


	//   ....[3]....
        /*00c4*/ 	.word	0x00000590
        /*00c8*/ 	.word	0x000000ff
        /*00cc*/ 	.word	0x00000058
        /*00d0*/ 	.short	0x0100
        /*00d2*/ 	.byte	0x08
	.zero		1


	//   ....[4]....
        /*00d4*/ 	.word	0x000005a0
        /*00d8*/ 	.word	0x000000ff
        /*00dc*/ 	.word	0x00000010
        /*00e0*/ 	.short	0x0100
        /*00e2*/ 	.byte	0x08
	.zero		1


	//   ....[5]....
        /*00e4*/ 	.word	0x000005b0
        /*00e8*/ 	.word	0x000000ff
        /*00ec*/ 	.word	0x00000060
        /*00f0*/ 	.short	0x0100
        /*00f2*/ 	.byte	0x08
	.zero		1


	//   ....[6]....
        /*00f4*/ 	.word	0x000005c0
        /*00f8*/ 	.word	0x000000ff
        /*00fc*/ 	.word	0x00000018
        /*0100*/ 	.short	0x0100
        /*0102*/ 	.byte	0x08
	.zero		1


	//   ....[7]....
        /*0104*/ 	.word	0x000005d0
        /*0108*/ 	.word	0x000000ff
        /*010c*/ 	.word	0x00000068
        /*0110*/ 	.short	0x0100
        /*0112*/ 	.byte	0x08
	.zero		1


	//   ....[8]....
        /*0114*/ 	.word	0x000005e0
        /*0118*/ 	.word	0x000000ff
        /*011c*/ 	.word	0x00000020
        /*0120*/ 	.short	0x0100
        /*0122*/ 	.byte	0x08
	.zero		1


	//   ....[9]....
        /*0124*/ 	.word	0x000005f0
        /*0128*/ 	.word	0x000000ff
        /*012c*/ 	.word	0x00000070
        /*0130*/ 	.short	0x0100
        /*0132*/ 	.byte	0x08
	.zero		1


	//   ....[10]....
        /*0134*/ 	.word	0x00000600
        /*0138*/ 	.word	0x000000ff
        /*013c*/ 	.word	0x00000028
        /*0140*/ 	.short	0x0100
        /*0142*/ 	.byte	0x08
	.zero		1


	//   ....[11]....
        /*0144*/ 	.word	0x00000610
        /*0148*/ 	.word	0x000000ff
        /*014c*/ 	.word	0x00000078
        /*0150*/ 	.short	0x0100
        /*0152*/ 	.byte	0x08
	.zero		1


	//   ....[12]....
        /*0154*/ 	.word	0x00000620
        /*0158*/ 	.word	0x000000ff
        /*015c*/ 	.word	0x00000030
        /*0160*/ 	.short	0x0100
        /*0162*/ 	.byte	0x08
	.zero		1


	//   ....[13]....
        /*0164*/ 	.word	0x00000630
        /*0168*/ 	.word	0x000000ff
        /*016c*/ 	.word	0x00000080
        /*0170*/ 	.short	0x0100
        /*0172*/ 	.byte	0x08
	.zero		1


	//   ....[14]....
        /*0174*/ 	.word	0x00000640
        /*0178*/ 	.word	0x000000ff
        /*017c*/ 	.word	0x00000038
        /*0180*/ 	.short	0x0100
        /*0182*/ 	.byte	0x08
	.zero		1


	//   ....[15]....
        /*0184*/ 	.word	0x00000650
        /*0188*/ 	.word	0x000000ff
        /*018c*/ 	.word	0x00000088
        /*0190*/ 	.short	0x0100
        /*0192*/ 	.byte	0x08
	.zero		1


	//   ....[16]....
        /*0194*/ 	.word	0x00000660
        /*0198*/ 	.word	0x000000ff
        /*019c*/ 	.word	0x00000040
        /*01a0*/ 	.short	0x0100
        /*01a2*/ 	.byte	0x08
	.zero		1


	//   ....[17]....
        /*01a4*/ 	.word	0x00000670
        /*01a8*/ 	.word	0x000000ff
        /*01ac*/ 	.word	0x00000090
        /*01b0*/ 	.short	0x0100
        /*01b2*/ 	.byte	0x08
	.zero		1


	//   ....[18]....
        /*01b4*/ 	.word	0x00000680
        /*01b8*/ 	.word	0x000000ff
        /*01bc*/ 	.word	0x00000048
        /*01c0*/ 	.short	0x0100
        /*01c2*/ 	.byte	0x08
	.zero		1


	//   ....[19]....
        /*01c4*/ 	.word	0x00000690
        /*01c8*/ 	.word	0x000000ff
        /*01cc*/ 	.word	0x00000098
        /*01d0*/ 	.short	0x0100
        /*01d2*/ 	.byte	0x08
	.zero		1


	//   ....[20]....
        /*01d4*/ 	.word	0x000008c0
        /*01d8*/ 	.word	0x000000ff
        /*01dc*/ 	.word	0x000000a0
        /*01e0*/ 	.short	0x0100
        /*01e2*/ 	.byte	0x08
	.zero		1


	//   ....[21]....
        /*01e4*/ 	.word	0x000008d0
        /*01e8*/ 	.word	0x000000ff
        /*01ec*/ 	.word	0x000000c0
        /*01f0*/ 	.short	0x0100
        /*01f2*/ 	.byte	0x08
	.zero		1


	//   ....[22]....
        /*01f4*/ 	.word	0x000008e0
        /*01f8*/ 	.word	0x000000ff
        /*01fc*/ 	.word	0x000000a8
        /*0200*/ 	.short	0x0100
        /*0202*/ 	.byte	0x08
	.zero		1


	//   ....[23]....
        /*0204*/ 	.word	0x000008f0
        /*0208*/ 	.word	0x000000ff
        /*020c*/ 	.word	0x000000c8
        /*0210*/ 	.short	0x0100
        /*0212*/ 	.byte	0x08
	.zero		1


	//   ....[24]....
        /*0214*/ 	.word	0x00000900
        /*0218*/ 	.word	0x000000ff
        /*021c*/ 	.word	0x000000b0
        /*0220*/ 	.short	0x0100
        /*0222*/ 	.byte	0x08
	.zero		1


	//   ....[25]....
        /*0224*/ 	.word	0x00000910
        /*0228*/ 	.word	0x000000ff
        /*022c*/ 	.word	0x000000d0
        /*0230*/ 	.short	0x0100
        /*0232*/ 	.byte	0x08
	.zero		1


	//   ....[26]....
        /*0234*/ 	.word	0x00000920
        /*0238*/ 	.word	0x000000ff
        /*023c*/ 	.word	0x000000b8
        /*0240*/ 	.short	0x0100
        /*0242*/ 	.byte	0x08
	.zero		1


	//   ....[27]....
        /*0244*/ 	.word	0x00000930
        /*0248*/ 	.word	0x000000ff
        /*024c*/ 	.word	0x000000d8
        /*0250*/ 	.short	0x0100
        /*0252*/ 	.byte	0x08
	.zero		1


	//   ....[28]....
        /*0254*/ 	.word	0x00000ca0
        /*0258*/ 	.word	0x000000ff
        /*025c*/ 	.word	0x000000e0
        /*0260*/ 	.short	0x0100
        /*0262*/ 	.byte	0x06
	.zero		1


	//   ....[29]....
        /*0264*/ 	.word	0x00000d20
        /*0268*/ 	.word	0x000000ff
        /*026c*/ 	.word	0x000000e8
        /*0270*/ 	.short	0x0100
        /*0272*/ 	.byte	0x06
	.zero		1


	//   ....[30]....
        /*0274*/ 	.word	0x00001d90
        /*0278*/ 	.word	0x000000ff
        /*027c*/ 	.word	0x00000000
        /*0280*/ 	.short	0x010a
        /*0282*/ 	.byte	0x05
	.zero		1


	//   ....[31]....
        /*0284*/ 	.word	0x00001dd0
        /*0288*/ 	.word	0x000000ff
        /*028c*/ 	.word	0x00000000
        /*0290*/ 	.short	0x010a
        /*0292*/ 	.byte	0x05
	.zero		1


	//   ....[32]....
        /*0294*/ 	.word	0x000027d0
        /*0298*/ 	.word	0x000000ff
        /*029c*/ 	.word	0x00000000
        /*02a0*/ 	.short	0x010a
        /*02a2*/ 	.byte	0x08
	.zero		1


	//   ....[33]....
        /*02a4*/ 	.word	0x00002810
        /*02a8*/ 	.word	0x000000ff
        /*02ac*/ 	.word	0x00000000
        /*02b0*/ 	.short	0x010a
        /*02b2*/ 	.byte	0x08
	.zero		1


	//   ....[34]....
        /*02b4*/ 	.word	0x00002f30
        /*02b8*/ 	.word	0x00000004
        /*02bc*/ 	.word	0x00000000
        /*02c0*/ 	.short	0x0101
        /*02c2*/ 	.byte	0x3f
	.zero		1


	//   ....[35]....
        /*02c4*/ 	.word	0x000035b0
        /*02c8*/ 	.word	0x00000000
        /*02cc*/ 	.word	0x00000000
        /*02d0*/ 	.short	0x0101
        /*02d2*/ 	.byte	0x3f
	.zero		1


	//   ....[36]....
        /*02d4*/ 	.word	0x000042b0
        /*02d8*/ 	.word	0x0000001a
        /*02dc*/ 	.word	0x000000a0
        /*02e0*/ 	.short	0x010a
        /*02e2*/ 	.byte	0x3f
	.zero		1


	//   ....[37]....
        /*02e4*/ 	.word	0x000045e0
        /*02e8*/ 	.word	0x0000000b
        /*02ec*/ 	.word	0x00000000
        /*02f0*/ 	.short	0x0101
        /*02f2*/ 	.byte	0x3f
	.zero		1


	//   ....[38]....
        /*02f4*/ 	.word	0x00004d60
        /*02f8*/ 	.word	0x00000015
        /*02fc*/ 	.word	0x000000a0
        /*0300*/ 	.short	0x010a
        /*0302*/ 	.byte	0x3f
	.zero		1


	//   ....[39]....
        /*0304*/ 	.word	0x00004f90
        /*0308*/ 	.word	0x0000000e
        /*030c*/ 	.word	0x00000000
        /*0310*/ 	.short	0x0101
        /*0312*/ 	.byte	0x3f
	.zero		1


	//   ....[40]....
        /*0314*/ 	.word	0x00005630
        /*0318*/ 	.word	0x0000000f
        /*031c*/ 	.word	0x000000a0
        /*0320*/ 	.short	0x010a
        /*0322*/ 	.byte	0x3f
	.zero		1


	//   ....[41]....
        /*0324*/ 	.word	0x00005860
        /*0328*/ 	.word	0x0000000e
        /*032c*/ 	.word	0x00000000
        /*0330*/ 	.short	0x0101
        /*0332*/ 	.byte	0x3f
	.zero		1


	//   ....[42]....
        /*0334*/ 	.word	0x00005f00
        /*0338*/ 	.word	0x0000000f
        /*033c*/ 	.word	0x000000a0
        /*0340*/ 	.short	0x010a
        /*0342*/ 	.byte	0x3f
	.zero		1


	//   ....[43]....
        /*0344*/ 	.word	0x00006140
        /*0348*/ 	.word	0x00000004
        /*034c*/ 	.word	0x00000000
        /*0350*/ 	.short	0x0101
        /*0352*/ 	.byte	0x3f
	.zero		1


	//   ....[44]....
        /*0354*/ 	.word	0x00007400
        /*0358*/ 	.word	0x000000ff
        /*035c*/ 	.word	0x000000e8
        /*0360*/ 	.short	0x010a
        /*0362*/ 	.byte	0x04
	.zero		1


	//   ....[45]....
        /*0364*/ 	.word	0x00007810
        /*0368*/ 	.word	0x000000ff
        /*036c*/ 	.word	0x000000c0
        /*0370*/ 	.short	0x010a
        /*0372*/ 	.byte	0x05
	.zero		1


	//   ....[46]....
        /*0374*/ 	.word	0x00007900
        /*0378*/ 	.word	0x000000ff
        /*037c*/ 	.word	0x000000a0
        /*0380*/ 	.short	0x010b
        /*0382*/ 	.byte	0x05
	.zero		1


	//   ....[47]....
        /*0384*/ 	.word	0x00007960
        /*0388*/ 	.word	0x000000ff
        /*038c*/ 	.word	0x00000000
        /*0390*/ 	.short	0x0101
        /*0392*/ 	.byte	0x04
	.zero		1


	//   ....[48]....
        /*0394*/ 	.word	0x00007990
        /*0398*/ 	.word	0x000000ff
        /*039c*/ 	.word	0x000000c8
        /*03a0*/ 	.short	0x010a
        /*03a2*/ 	.byte	0x05
	.zero		1


	//   ....[49]....
        /*03a4*/ 	.word	0x00007aa0
        /*03a8*/ 	.word	0x000000ff
        /*03ac*/ 	.word	0x000000a8
        /*03b0*/ 	.short	0x010b
        /*03b2*/ 	.byte	0x05
	.zero		1


	//   ....[50]....
        /*03b4*/ 	.word	0x00007b10
        /*03b8*/ 	.word	0x000000ff
        /*03bc*/ 	.word	0x00000000
        /*03c0*/ 	.short	0x0101
        /*03c2*/ 	.byte	0x04
	.zero		1


	//   ....[51]....
        /*03c4*/ 	.word	0x00007b40
        /*03c8*/ 	.word	0x000000ff
        /*03cc*/ 	.word	0x000000d0
        /*03d0*/ 	.short	0x010a
        /*03d2*/ 	.byte	0x05
	.zero		1


	//   ....[52]....
        /*03d4*/ 	.word	0x00007c30
        /*03d8*/ 	.word	0x000000ff
        /*03dc*/ 	.word	0x000000b0
        /*03e0*/ 	.short	0x010b
        /*03e2*/ 	.byte	0x05
	.zero		1


	//   ....[53]....
        /*03e4*/ 	.word	0x00007c90
        /*03e8*/ 	.word	0x000000ff
        /*03ec*/ 	.word	0x00000000
        /*03f0*/ 	.short	0x0101
        /*03f2*/ 	.byte	0x04
	.zero		1


	//   ....[54]....
        /*03f4*/ 	.word	0x00007cc0
        /*03f8*/ 	.word	0x000000ff
        /*03fc*/ 	.word	0x000000d8
        /*0400*/ 	.short	0x010a
        /*0402*/ 	.byte	0x05
	.zero		1


	//   ....[55]....
        /*0404*/ 	.word	0x00007dd0
        /*0408*/ 	.word	0x000000ff
        /*040c*/ 	.word	0x000000b8
        /*0410*/ 	.short	0x010b
        /*0412*/ 	.byte	0x05
	.zero		1


	//   ....[56]....
        /*0414*/ 	.word	0x00007ec0
        /*0418*/ 	.word	0x000000ff
        /*041c*/ 	.word	0x00000000
        /*0420*/ 	.short	0x0101
        /*0422*/ 	.byte	0x04
	.zero		1


	//   ....[57]....
        /*0424*/ 	.word	0x00008510
        /*0428*/ 	.word	0x00000003
        /*042c*/ 	.word	0x000000c0
        /*0430*/ 	.short	0x010a
        /*0432*/ 	.byte	0x3f
	.zero		1


	//   ....[58]....
        /*0434*/ 	.word	0x00008550
        /*0438*/ 	.word	0x00000003
        /*043c*/ 	.word	0x000000c8
        /*0440*/ 	.short	0x010a
        /*0442*/ 	.byte	0x3f
	.zero		1


	//   ....[59]....
        /*0444*/ 	.word	0x00008590
        /*0448*/ 	.word	0x00000003
        /*044c*/ 	.word	0x000000d0
        /*0450*/ 	.short	0x010a
        /*0452*/ 	.byte	0x3f
	.zero		1


	//   ....[60]....
        /*0454*/ 	.word	0x000085e0
        /*0458*/ 	.word	0x00000003
        /*045c*/ 	.word	0x000000d8
        /*0460*/ 	.short	0x010a
        /*0462*/ 	.byte	0x3f
	.zero		1


	//   ....[61]....
        /*0464*/ 	.word	0x00008940
        /*0468*/ 	.word	0x0000000e
        /*046c*/ 	.word	0x00000050
        /*0470*/ 	.short	0x010a
        /*0472*/ 	.byte	0x3f
	.zero		1


	//   ....[62]....
        /*0474*/ 	.word	0x00008ca0
        /*0478*/ 	.word	0x00000006
        /*047c*/ 	.word	0x000000e8
        /*0480*/ 	.short	0x0101
        /*0482*/ 	.byte	0x3f
	.zero		1


	//   ....[63]....
        /*0484*/ 	.word	0x00009400
        /*0488*/ 	.word	0x00000007
        /*048c*/ 	.word	0x00000000
        /*0490*/ 	.short	0x010a
        /*0492*/ 	.byte	0x3f
	.zero		1


	//   ....[64]....
        /*0494*/ 	.word	0x00009480
        /*0498*/ 	.word	0x00000009
        /*049c*/ 	.word	0x00000000
        /*04a0*/ 	.short	0x010a
        /*04a2*/ 	.byte	0x3f
	.zero		1


	//   ....[65]....
        /*04a4*/ 	.word	0x00009510
        /*04a8*/ 	.word	0x00000006
        /*04ac*/ 	.word	0x00000000
        /*04b0*/ 	.short	0x010a
        /*04b2*/ 	.byte	0x3f
	.zero		1


	//   ....[66]....
        /*04b4*/ 	.word	0x000095a0
        /*04b8*/ 	.word	0x00000009
        /*04bc*/ 	.word	0x00000000
        /*04c0*/ 	.short	0x010a
        /*04c2*/ 	.byte	0x3f
	.zero		1


	//   ....[67]....
        /*04c4*/ 	.word	0x00009630
        /*04c8*/ 	.word	0x00000006
        /*04cc*/ 	.word	0x00000000
        /*04d0*/ 	.short	0x010a
        /*04d2*/ 	.byte	0x3f
	.zero		1


	//   ....[68]....
        /*04d4*/ 	.word	0x000096c0
        /*04d8*/ 	.word	0x00000009
        /*04dc*/ 	.word	0x00000000
        /*04e0*/ 	.short	0x010a
        /*04e2*/ 	.byte	0x3f
	.zero		1


	//   ....[69]....
        /*04e4*/ 	.word	0x00009750
        /*04e8*/ 	.word	0x00000006
        /*04ec*/ 	.word	0x00000000
        /*04f0*/ 	.short	0x010a
        /*04f2*/ 	.byte	0x3f
	.zero		1


	//   ....[70]....
        /*04f4*/ 	.word	0x000097e0
        /*04f8*/ 	.word	0x00000009
        /*04fc*/ 	.word	0x00000000
        /*0500*/ 	.short	0x010a
        /*0502*/ 	.byte	0x3f
	.zero		1


	//   ....[71]....
        /*0504*/ 	.word	0x00009870
        /*0508*/ 	.word	0x00000006
        /*050c*/ 	.word	0x00000000
        /*0510*/ 	.short	0x010a
        /*0512*/ 	.byte	0x3f
	.zero		1


	//   ....[72]....
        /*0514*/ 	.word	0x00009900
        /*0518*/ 	.word	0x00000003
        /*051c*/ 	.word	0x00000000
        /*0520*/ 	.short	0x010a
        /*0522*/ 	.byte	0x3f
	.zero		1


	//   ....[73]....
        /*0524*/ 	.word	0x00009970
        /*0528*/ 	.word	0x00000003
        /*052c*/ 	.word	0x00000000
        /*0530*/ 	.short	0x010a
        /*0532*/ 	.byte	0x3f
	.zero		1


	//   ....[74]....
        /*0534*/ 	.word	0x000099d0
        /*0538*/ 	.word	0x00000005
        /*053c*/ 	.word	0x00000000
        /*0540*/ 	.short	0x010a
        /*0542*/ 	.byte	0x3f
	.zero		1


	//   ....[75]....
        /*0544*/ 	.word	0x00009a20
        /*0548*/ 	.word	0x0000001a
        /*054c*/ 	.word	0x000000a0
        /*0550*/ 	.short	0x010a
        /*0552*/ 	.byte	0x3f
	.zero		1


	//   ....[76]....
        /*0554*/ 	.word	0x00009a70
        /*0558*/ 	.word	0x00000015
        /*055c*/ 	.word	0x000000a0
        /*0560*/ 	.short	0x010a
        /*0562*/ 	.byte	0x3f
	.zero		1


	//   ....[77]....
        /*0564*/ 	.word	0x00009ac0
        /*0568*/ 	.word	0x0000000f
        /*056c*/ 	.word	0x000000a0
        /*0570*/ 	.short	0x010a
        /*0572*/ 	.byte	0x3f
	.zero		1


	//   ....[78]....
        /*0574*/ 	.word	0x00009b10
        /*0578*/ 	.word	0x0000000f
        /*057c*/ 	.word	0x000000a0
        /*0580*/ 	.short	0x010a
        /*0582*/ 	.byte	0x3f
	.zero		1


	//   ....[79]....
        /*0584*/ 	.word	0x00009b70
        /*0588*/ 	.word	0x00000004
        /*058c*/ 	.word	0x000000e8
        /*0590*/ 	.short	0x010a
        /*0592*/ 	.byte	0x3f
	.zero		1


	//   ....[80]....
        /*0594*/ 	.word	0x00009bd0
        /*0598*/ 	.word	0x00000005
        /*059c*/ 	.word	0x000000c0
        /*05a0*/ 	.short	0x010a
        /*05a2*/ 	.byte	0x3f
	.zero		1


	//   ....[81]....
        /*05a4*/ 	.word	0x00009c30
        /*05a8*/ 	.word	0x00000005
        /*05ac*/ 	.word	0x000000c8
        /*05b0*/ 	.short	0x010a
        /*05b2*/ 	.byte	0x3f
	.zero		1


	//   ....[82]....
        /*05b4*/ 	.word	0x00009c90
        /*05b8*/ 	.word	0x00000005
        /*05bc*/ 	.word	0x000000d0
        /*05c0*/ 	.short	0x010a
        /*05c2*/ 	.byte	0x3f
	.zero		1


	//   ....[83]....
        /*05c4*/ 	.word	0x00009cf0
        /*05c8*/ 	.word	0x00000005
        /*05cc*/ 	.word	0x000000d8
        /*05d0*/ 	.short	0x010a
        /*05d2*/ 	.byte	0x3f
	.zero		1


	//   ....[84]....
        /*05d4*/ 	.word	0x00009d40
        /*05d8*/ 	.word	0x00000003
        /*05dc*/ 	.word	0x000000c0
        /*05e0*/ 	.short	0x010a
        /*05e2*/ 	.byte	0x3f
	.zero		1


	//   ....[85]....
        /*05e4*/ 	.word	0x00009d90
        /*05e8*/ 	.word	0x00000003
        /*05ec*/ 	.word	0x000000c8
        /*05f0*/ 	.short	0x010a
        /*05f2*/ 	.byte	0x3f
	.zero		1


	//   ....[86]....
        /*05f4*/ 	.word	0x00009de0
        /*05f8*/ 	.word	0x00000003
        /*05fc*/ 	.word	0x000000d0
        /*0600*/ 	.short	0x010a
        /*0602*/ 	.byte	0x3f
	.zero		1


	//   ....[87]....
        /*0604*/ 	.word	0x00009eb0
        /*0608*/ 	.word	0x0000000e
        /*060c*/ 	.word	0x00000050
        /*0610*/ 	.short	0x010a
        /*0612*/ 	.byte	0x3f
	.zero		1


	//   ....[88]....
        /*0614*/ 	.word	0x00009f80
        /*0618*/ 	.word	0x00000007
        /*061c*/ 	.word	0x00000000
        /*0620*/ 	.short	0x010a
        /*0622*/ 	.byte	0x3f
	.zero		1


	//   ....[89]....
        /*0624*/ 	.word	0x00009fd0
        /*0628*/ 	.word	0x00000009
        /*062c*/ 	.word	0x00000000
        /*0630*/ 	.short	0x010a
        /*0632*/ 	.byte	0x3f
	.zero		1


	//   ....[90]....
        /*0634*/ 	.word	0x0000a020
        /*0638*/ 	.word	0x00000006
        /*063c*/ 	.word	0x00000000
        /*0640*/ 	.short	0x010a
        /*0642*/ 	.byte	0x3f
	.zero		1


	//   ....[91]....
        /*0644*/ 	.word	0x0000a070
        /*0648*/ 	.word	0x00000009
        /*064c*/ 	.word	0x00000000
        /*0650*/ 	.short	0x010a
        /*0652*/ 	.byte	0x3f
	.zero		1


	//   ....[92]....
        /*0654*/ 	.word	0x0000a0c0
        /*0658*/ 	.word	0x00000006
        /*065c*/ 	.word	0x00000000
        /*0660*/ 	.short	0x010a
        /*0662*/ 	.byte	0x3f
	.zero		1


	//   ....[93]....
        /*0664*/ 	.word	0x0000a110
        /*0668*/ 	.word	0x00000009
        /*066c*/ 	.word	0x00000000
        /*0670*/ 	.short	0x010a
        /*0672*/ 	.byte	0x3f
	.zero		1


	//   ....[94]....
        /*0674*/ 	.word	0x0000a160
        /*0678*/ 	.word	0x00000006
        /*067c*/ 	.word	0x00000000
        /*0680*/ 	.short	0x010a
        /*0682*/ 	.byte	0x3f
	.zero		1


	//   ....[95]....
        /*0684*/ 	.word	0x0000a1b0
        /*0688*/ 	.word	0x00000009
        /*068c*/ 	.word	0x00000000
        /*0690*/ 	.short	0x010a
        /*0692*/ 	.byte	0x3f
	.zero		1


	//   ....[96]....
        /*0694*/ 	.word	0x0000a200
        /*0698*/ 	.word	0x00000006
        /*069c*/ 	.word	0x00000000
        /*06a0*/ 	.short	0x010a
        /*06a2*/ 	.byte	0x3f
	.zero		1


	//----- nvinfo : EIATTR_NUM_MBARRIERS
	.align		4
.L_36:
        /*06a4*/ 	.byte	0x03, 0x38
        /*06a6*/ 	.short	0x001e


	//----- nvinfo : EIATTR_EXIT_INSTR_OFFSETS
	.align		4
        /*06a8*/ 	.byte	0x04, 0x1c
        /*06aa*/ 	.short	(.L_38 - .L_37)


	//   ....[0]....
.L_37:
        /*06ac*/ 	.word	0x00000f50


	//   ....[1]....
        /*06b0*/ 	.word	0x000016b0


	//   ....[2]....
        /*06b4*/ 	.word	0x00006e00


	//   ....[3]....
        /*06b8*/ 	.word	0x00007360


	//   ....[4]....
        /*06bc*/ 	.word	0x00007390


	//   ....[5]....
        /*06c0*/ 	.word	0x00008630


	//   ....[6]....
        /*06c4*/ 	.word	0x00009950


	//----- nvinfo : EIATTR_MAX_THREADS
	.align		4
.L_38:
        /*06c8*/ 	.byte	0x04, 0x05
        /*06ca*/ 	.short	(.L_40 - .L_39)
.L_39:
        /*06cc*/ 	.word	0x00000180
        /*06d0*/ 	.word	0x00000001
        /*06d4*/ 	.word	0x00000001


	//----- nvinfo : EIATTR_CRS_STACK_SIZE
	.align		4
.L_40:
        /*06d8*/ 	.byte	0x04, 0x1e
        /*06da*/ 	.short	(.L_42 - .L_41)
.L_41:
        /*06dc*/ 	.word	0x00000000


	//----- nvinfo : EIATTR_CBANK_PARAM_SIZE
	.align		4
.L_42:
        /*06e0*/ 	.byte	0x03, 0x19
        /*06e2*/ 	.short	0x0770


	//----- nvinfo : EIATTR_PARAM_CBANK
	.align		4
        /*06e4*/ 	.byte	0x04, 0x0a
        /*06e6*/ 	.short	(.L_44 - .L_43)
	.align		4
.L_43:
        /*06e8*/ 	.word	index@(.nv.constant0._ZN7cutlass13device_kernelINS_4gemm6kernel13GemmUniversalIN4cute5tupleIJiiiiEEENS1_10collective13CollectiveMmaINS1_37MainloopSm90TmaGmmaWarpSpecializedFP8ILi10ENS5_IJNS4_1CILi2EEENSA_ILi1EEESC_EEENS1_35KernelTmaWarpSpecializedCooperativeEEENS5_IJNSA_ILi256EEENSA_ILi64EEESH_EEENS_12float_e4m3_tENS5_IJlSC_lEEESJ_SK_NS4_8TiledMMAINS4_8MMA_AtomIJNS4_4SM904GMMA30MMA_64x64x32_F32E4M3E4M3_SS_TNILNSO_7ScaleInE1ELSQ_1EEEEEENS4_6LayoutISD_NS5_IJSC_NSA_ILi0EEESU_EEEEENS5_IJNS4_10UnderscoreESX_SX_EEEEENS4_13SM90_TMA_LOADENS4_14ComposedLayoutINS4_7SwizzleILi2ELi4ELi3EEENS4_18smem_ptr_flag_bitsILi8EEENST_INS5_IJNSA_ILi8EEESH_EEENS5_IJSH_SC_EEEEEEEvNS4_8identityENS4_23SM90_TMA_LOAD_MULTICASTES1A_vS1B_EENS_8epilogue10collective18CollectiveEpilogueINS1E_22Sm90TmaWarpSpecializedILi4ELi2ELi16ELb0ELb0EEEJSI_NS5_IJNSA_ILi128EEENSA_ILi32EEEEEESJ_SK_SJ_SK_NS1E_6fusion15FusionCallbacksIS1I_NS1M_23LinCombPerRowBiasEltActINS1E_6thread4ReLuESJ_fSJ_SJ_fLi16ELNS_15FloatRoundStyleE2EEESI_S1L_JEEES10_NS11_INS12_ILi1ELi4ELi3EEES15_NST_INS5_IJS16_S1K_EEENS5_IJS1K_SC_EEEEEEENS4_39AutoVectorizingCopyWithAssumedAlignmentILi128EEENS4_14SM90_TMA_STOREES1Y_S20_NS4_9Copy_AtomIJNS4_17SM90_U32x4_STSM_NENS_6half_tEEEEvEEEvvEEEEvNT_6ParamsE)
        /*06ec*/ 	.short	0x0210
        /*06ee*/ 	.short	0x0770


	//----- nvinfo : EIATTR_SW_WAR
	.align		4
.L_44:
        /*06f0*/ 	.byte	0x04, 0x36
        /*06f2*/ 	.short	(.L_46 - .L_45)
.L_45:
        /*06f4*/ 	.word	0x00000008
.L_46:


//--------------------- .nv.callgraph             --------------------------
	.section	.nv.callgraph,"",@"SHT_CUDA_CALLGRAPH"
	.align	4
	.sectionentsize	8
	.align		4
        /*0000*/ 	.word	0x00000000
	.align		4
        /*0004*/ 	.word	0xffffffff
	.align		4
        /*0008*/ 	.word	index@(_ZN7cutlass13device_kernelINS_4gemm6kernel13GemmUniversalIN4cute5tupleIJiiiiEEENS1_10collective13CollectiveMmaINS1_37MainloopSm90TmaGmmaWarpSpecializedFP8ILi10ENS5_IJNS4_1CILi2EEENSA_ILi1EEESC_EEENS1_35KernelTmaWarpSpecializedCooperativeEEENS5_IJNSA_ILi256EEENSA_ILi64EEESH_EEENS_12float_e4m3_tENS5_IJlSC_lEEESJ_SK_NS4_8TiledMMAINS4_8MMA_AtomIJNS4_4SM904GMMA30MMA_64x64x32_F32E4M3E4M3_SS_TNILNSO_7ScaleInE1ELSQ_1EEEEEENS4_6LayoutISD_NS5_IJSC_NSA_ILi0EEESU_EEEEENS5_IJNS4_10UnderscoreESX_SX_EEEEENS4_13SM90_TMA_LOADENS4_14ComposedLayoutINS4_7SwizzleILi2ELi4ELi3EEENS4_18smem_ptr_flag_bitsILi8EEENST_INS5_IJNSA_ILi8EEESH_EEENS5_IJSH_SC_EEEEEEEvNS4_8identityENS4_23SM90_TMA_LOAD_MULTICASTES1A_vS1B_EENS_8epilogue10collective18CollectiveEpilogueINS1E_22Sm90TmaWarpSpecializedILi4ELi2ELi16ELb0ELb0EEEJSI_NS5_IJNSA_ILi128EEENSA_ILi32EEEEEESJ_SK_SJ_SK_NS1E_6fusion15FusionCallbacksIS1I_NS1M_23LinCombPerRowBiasEltActINS1E_6thread4ReLuESJ_fSJ_SJ_fLi16ELNS_15FloatRoundStyleE2EEESI_S1L_JEEES10_NS11_INS12_ILi1ELi4ELi3EEES15_NST_INS5_IJS16_S1K_EEENS5_IJS1K_SC_EEEEEEENS4_39AutoVectorizingCopyWithAssumedAlignmentILi128EEENS4_14SM90_TMA_STOREES1Y_S20_NS4_9Copy_AtomIJNS4_17SM90_U32x4_STSM_NENS_6half_tEEEEvEEEvvEEEEvNT_6ParamsE)
	.align		4
        /*000c*/ 	.word	index@(__assertfail)
	.align		4
        /*0010*/ 	.word	0x00000000
	.align		4
        /*0014*/ 	.word	0xfffffffe
	.align		4
        /*0018*/ 	.word	0x00000000
	.align		4
        /*001c*/ 	.word	0xfffffffd
	.align		4
        /*0020*/ 	.word	0x00000000
	.align		4
        /*0024*/ 	.word	0xfffffffc


//--------------------- .nv.constant4             --------------------------
	.section	.nv.constant4,"a",@progbits
	.align	8
	.align		8
.nv.constant4:
        /*0000*/ 	.dword	__assertfail
	.align		8
        /*0008*/ 	.dword	__unnamed_1
	.align		8
        /*0010*/ 	.dword	__unnamed_2
	.align		8
        /*0018*/ 	.dword	_ZN39_INTERNAL_5f5d90a0_4_k_cu_ffe83e80_38654cuda3std3__45__cpo5beginE
	.align		8
        /*0020*/ 	.dword	_ZN39_INTERNAL_5f5d90a0_4_k_cu_ffe83e80_38654cuda3std3__45__cpo3endE
	.align		8
        /*0028*/ 	.dword	_ZN39_INTERNAL_5f5d90a0_4_k_cu_ffe83e80_38654cuda3std3__45__cpo6cbeginE
	.align		8
        /*0030*/ 	.dword	_ZN39_INTERNAL_5f5d90a0_4_k_cu_ffe83e80_38654cuda3std3__45__cpo4cendE
	.align		8
        /*0038*/ 	.dword	_ZN39_INTERNAL_5f5d90a0_4_k_cu_ffe83e80_38654cuda3std3__441_GLOBAL__N__5f5d90a0_4_k_cu_ffe83e80_38656ignoreE
	.align		8
        /*0040*/ 	.dword	_ZN39_INTERNAL_5f5d90a0_4_k_cu_ffe83e80_38654cuda3std3__419piecewise_constructE
	.align		8
        /*0048*/ 	.dword	_ZN39_INTERNAL_5f5d90a0_4_k_cu_ffe83e80_38654cuda3std3__48in_placeE
	.align		8
        /*0050*/ 	.dword	_ZN39_INTERNAL_5f5d90a0_4_k_cu_ffe83e80_38654cuda3std6ranges3__45__cpo4swapE
	.align		8
        /*0058*/ 	.dword	_ZN39_INTERNAL_5f5d90a0_4_k_cu_ffe83e80_38654cuda3std6ranges3__45__cpo9iter_moveE
	.align		8
        /*0060*/ 	.dword	_ZN39_INTERNAL_5f5d90a0_4_k_cu_ffe83e80_38654cute7productE
	.align		8
        /*0068*/ 	.dword	_ZN39_INTERNAL_5f5d90a0_4_k_cu_ffe83e80_38654cute1_E
	.align		8
        /*0070*/ 	.dword	$str$24
	.align		8
        /*0078*/ 	.dword	$str$25


//--------------------- .text._ZN7cutlass13device_kernelINS_4gemm6kernel13GemmUniversalIN4cute5tupleIJiiiiEEENS1_10collective13CollectiveMmaINS1_37MainloopSm90TmaGmmaWarpSpecializedFP8ILi10ENS5_IJNS4_1CILi2EEENSA_ILi1EEESC_EEENS1_35KernelTmaWarpSpecializedCooperativeEEENS5_IJNSA_ILi256EEENSA_ILi64EEESH_EEENS_12float_e4m3_tENS5_IJlSC_lEEESJ_SK_NS4_8TiledMMAINS4_8MMA_AtomIJNS4_4SM904GMMA30MMA_64x64x32_F32E4M3E4M3_SS_TNILNSO_7ScaleInE1ELSQ_1EEEEEENS4_6LayoutISD_NS5_IJSC_NSA_ILi0EEESU_EEEEENS5_IJNS4_10UnderscoreESX_SX_EEEEENS4_13SM90_TMA_LOADENS4_14ComposedLayoutINS4_7SwizzleILi2ELi4ELi3EEENS4_18smem_ptr_flag_bitsILi8EEENST_INS5_IJNSA_ILi8EEESH_EEENS5_IJSH_SC_EEEEEEEvNS4_8identityENS4_23SM90_TMA_LOAD_MULTICASTES1A_vS1B_EENS_8epilogue10collective18CollectiveEpilogueINS1E_22Sm90TmaWarpSpecializedILi4ELi2ELi16ELb0ELb0EEEJSI_NS5_IJNSA_ILi128EEENSA_ILi32EEEEEESJ_SK_SJ_SK_NS1E_6fusion15FusionCallbacksIS1I_NS1M_23LinCombPerRowBiasEltActINS1E_6thread4ReLuESJ_fSJ_SJ_fLi16ELNS_15FloatRoundStyleE2EEESI_S1L_JEEES10_NS11_INS12_ILi1ELi4ELi3EEES15_NST_INS5_IJS16_S1K_EEENS5_IJS1K_SC_EEEEEEENS4_39AutoVectorizingCopyWithAssumedAlignmentILi128EEENS4_14SM90_TMA_STOREES1Y_S20_NS4_9Copy_AtomIJNS4_17SM90_U32x4_STSM_NENS_6half_tEEEEvEEEvvEEEEvNT_6ParamsE --------------------------
	.section	.text._ZN7cutlass13device_kernelINS_4gemm6kernel13GemmUniversalIN4cute5tupleIJiiiiEEENS1_10collective13CollectiveMmaINS1_37MainloopSm90TmaGmmaWarpSpecializedFP8ILi10ENS5_IJNS4_1CILi2EEENSA_ILi1EEESC_EEENS1_35KernelTmaWarpSpecializedCooperativeEEENS5_IJNSA_ILi256EEENSA_ILi64EEESH_EEENS_12float_e4m3_tENS5_IJlSC_lEEESJ_SK_NS4_8TiledMMAINS4_8MMA_AtomIJNS4_4SM904GMMA30MMA_64x64x32_F32E4M3E4M3_SS_TNILNSO_7ScaleInE1ELSQ_1EEEEEENS4_6LayoutISD_NS5_IJSC_NSA_ILi0EEESU_EEEEENS5_IJNS4_10UnderscoreESX_SX_EEEEENS4_13SM90_TMA_LOADENS4_14ComposedLayoutINS4_7SwizzleILi2ELi4ELi3EEENS4_18smem_ptr_flag_bitsILi8EEENST_INS5_IJNSA_ILi8EEESH_EEENS5_IJSH_SC_EEEEEEEvNS4_8identityENS4_23SM90_TMA_LOAD_MULTICASTES1A_vS1B_EENS_8epilogue10collective18CollectiveEpilogueINS1E_22Sm90TmaWarpSpecializedILi4ELi2ELi16ELb0ELb0EEEJSI_NS5_IJNSA_ILi128EEENSA_ILi32EEEEEESJ_SK_SJ_SK_NS1E_6fusion15FusionCallbacksIS1I_NS1M_23LinCombPerRowBiasEltActINS1E_6thread4ReLuESJ_fSJ_SJ_fLi16ELNS_15FloatRoundStyleE2EEESI_S1L_JEEES10_NS11_INS12_ILi1ELi4ELi3EEES15_NST_INS5_IJS16_S1K_EEENS5_IJS1K_SC_EEEEEEENS4_39AutoVectorizingCopyWithAssumedAlignmentILi128EEENS4_14SM90_TMA_STOREES1Y_S20_NS4_9Copy_AtomIJNS4_17SM90_U32x4_STSM_NENS_6half_tEEEEvEEEvvEEEEvNT_6ParamsE,"ax",@progbits
	.align	128
.text._ZN7cutlass13device_kernelINS_4gemm6kernel13GemmUniversalIN4cute5tupleIJiiiiEEENS1_10collective13CollectiveMmaINS1_37MainloopSm90TmaGmmaWarpSpecializedFP8ILi10ENS5_IJNS4_1CILi2EEENSA_ILi1EEESC_EEENS1_35KernelTmaWarpSpecializedCooperativeEEENS5_IJNSA_ILi256EEENSA_ILi64EEESH_EEENS_12float_e4m3_tENS5_IJlSC_lEEESJ_SK_NS4_8TiledMMAINS4_8MMA_AtomIJNS4_4SM904GMMA30MMA_64x64x32_F32E4M3E4M3_SS_TNILNSO_7ScaleInE1ELSQ_1EEEEEENS4_6LayoutISD_NS5_IJSC_NSA_ILi0EEESU_EEEEENS5_IJNS4_10UnderscoreESX_SX_EEEEENS4_13SM90_TMA_LOADENS4_14ComposedLayoutINS4_7SwizzleILi2ELi4ELi3EEENS4_18smem_ptr_flag_bitsILi8EEENST_INS5_IJNSA_ILi8EEESH_EEENS5_IJSH_SC_EEEEEEEvNS4_8identityENS4_23SM90_TMA_LOAD_MULTICASTES1A_vS1B_EENS_8epilogue10collective18CollectiveEpilogueINS1E_22Sm90TmaWarpSpecializedILi4ELi2ELi16ELb0ELb0EEEJSI_NS5_IJNSA_ILi128EEENSA_ILi32EEEEEESJ_SK_SJ_SK_NS1E_6fusion15FusionCallbacksIS1I_NS1M_23LinCombPerRowBiasEltActINS1E_6thread4ReLuESJ_fSJ_SJ_fLi16ELNS_15FloatRoundStyleE2EEESI_S1L_JEEES10_NS11_INS12_ILi1ELi4ELi3EEES15_NST_INS5_IJS16_S1K_EEENS5_IJS1K_SC_EEEEEEENS4_39AutoVectorizingCopyWithAssumedAlignmentILi128EEENS4_14SM90_TMA_STOREES1Y_S20_NS4_9Copy_AtomIJNS4_17SM90_U32x4_STSM_NENS_6half_tEEEEvEEEvvEEEEvNT_6ParamsE:
        .type           _ZN7cutlass13device_kernelINS_4gemm6kernel13GemmUniversalIN4cute5tupleIJiiiiEEENS1_10collective13CollectiveMmaINS1_37MainloopSm90TmaGmmaWarpSpecializedFP8ILi10ENS5_IJNS4_1CILi2EEENSA_ILi1EEESC_EEENS1_35KernelTmaWarpSpecializedCooperativeEEENS5_IJNSA_ILi256EEENSA_ILi64EEESH_EEENS_12float_e4m3_tENS5_IJlSC_lEEESJ_SK_NS4_8TiledMMAINS4_8MMA_AtomIJNS4_4SM904GMMA30MMA_64x64x32_F32E4M3E4M3_SS_TNILNSO_7ScaleInE1ELSQ_1EEEEEENS4_6LayoutISD_NS5_IJSC_NSA_ILi0EEESU_EEEEENS5_IJNS4_10UnderscoreESX_SX_EEEEENS4_13SM90_TMA_LOADENS4_14ComposedLayoutINS4_7SwizzleILi2ELi4ELi3EEENS4_18smem_ptr_flag_bitsILi8EEENST_INS5_IJNSA_ILi8EEESH_EEENS5_IJSH_SC_EEEEEEEvNS4_8identityENS4_23SM90_TMA_LOAD_MULTICASTES1A_vS1B_EENS_8epilogue10collective18CollectiveEpilogueINS1E_22Sm90TmaWarpSpecializedILi4ELi2ELi16ELb0ELb0EEEJSI_NS5_IJNSA_ILi128EEENSA_ILi32EEEEEESJ_SK_SJ_SK_NS1E_6fusion15FusionCallbacksIS1I_NS1M_23LinCombPerRowBiasEltActINS1E_6thread4ReLuESJ_fSJ_SJ_fLi16ELNS_15FloatRoundStyleE2EEESI_S1L_JEEES10_NS11_INS12_ILi1ELi4ELi3EEES15_NST_INS5_IJS16_S1K_EEENS5_IJS1K_SC_EEEEEEENS4_39AutoVectorizingCopyWithAssumedAlignmentILi128EEENS4_14SM90_TMA_STOREES1Y_S20_NS4_9Copy_AtomIJNS4_17SM90_U32x4_STSM_NENS_6half_tEEEEvEEEvvEEEEvNT_6ParamsE,@function
        .size           _ZN7cutlass13device_kernelINS_4gemm6kernel13GemmUniversalIN4cute5tupleIJiiiiEEENS1_10collective13CollectiveMmaINS1_37MainloopSm90TmaGmmaWarpSpecializedFP8ILi10ENS5_IJNS4_1CILi2EEENSA_ILi1EEESC_EEENS1_35KernelTmaWarpSpecializedCooperativeEEENS5_IJNSA_ILi256EEENSA_ILi64EEESH_EEENS_12float_e4m3_tENS5_IJlSC_lEEESJ_SK_NS4_8TiledMMAINS4_8MMA_AtomIJNS4_4SM904GMMA30MMA_64x64x32_F32E4M3E4M3_SS_TNILNSO_7ScaleInE1ELSQ_1EEEEEENS4_6LayoutISD_NS5_IJSC_NSA_ILi0EEESU_EEEEENS5_IJNS4_10UnderscoreESX_SX_EEEEENS4_13SM90_TMA_LOADENS4_14ComposedLayoutINS4_7SwizzleILi2ELi4ELi3EEENS4_18smem_ptr_flag_bitsILi8EEENST_INS5_IJNSA_ILi8EEESH_EEENS5_IJSH_SC_EEEEEEEvNS4_8identityENS4_23SM90_TMA_LOAD_MULTICASTES1A_vS1B_EENS_8epilogue10collective18CollectiveEpilogueINS1E_22Sm90TmaWarpSpecializedILi4ELi2ELi16ELb0ELb0EEEJSI_NS5_IJNSA_ILi128EEENSA_ILi32EEEEEESJ_SK_SJ_SK_NS1E_6fusion15FusionCallbacksIS1I_NS1M_23LinCombPerRowBiasEltActINS1E_6thread4ReLuESJ_fSJ_SJ_fLi16ELNS_15FloatRoundStyleE2EEESI_S1L_JEEES10_NS11_INS12_ILi1ELi4ELi3EEES15_NST_INS5_IJS16_S1K_EEENS5_IJS1K_SC_EEEEEEENS4_39AutoVectorizingCopyWithAssumedAlignmentILi128EEENS4_14SM90_TMA_STOREES1Y_S20_NS4_9Copy_AtomIJNS4_17SM90_U32x4_STSM_NENS_6half_tEEEEvEEEvvEEEEvNT_6ParamsE,(.L_x_207 - _ZN7cutlass13device_kernelINS_4gemm6kernel13GemmUniversalIN4cute5tupleIJiiiiEEENS1_10collective13CollectiveMmaINS1_37MainloopSm90TmaGmmaWarpSpecializedFP8ILi10ENS5_IJNS4_1CILi2EEENSA_ILi1EEESC_EEENS1_35KernelTmaWarpSpecializedCooperativeEEENS5_IJNSA_ILi256EEENSA_ILi64EEESH_EEENS_12float_e4m3_tENS5_IJlSC_lEEESJ_SK_NS4_8TiledMMAINS4_8MMA_AtomIJNS4_4SM904GMMA30MMA_64x64x32_F32E4M3E4M3_SS_TNILNSO_7ScaleInE1ELSQ_1EEEEEENS4_6LayoutISD_NS5_IJSC_NSA_ILi0EEESU_EEEEENS5_IJNS4_10UnderscoreESX_SX_EEEEENS4_13SM90_TMA_LOADENS4_14ComposedLayoutINS4_7SwizzleILi2ELi4ELi3EEENS4_18smem_ptr_flag_bitsILi8EEENST_INS5_IJNSA_ILi8EEESH_EEENS5_IJSH_SC_EEEEEEEvNS4_8identityENS4_23SM90_TMA_LOAD_MULTICASTES1A_vS1B_EENS_8epilogue10collective18CollectiveEpilogueINS1E_22Sm90TmaWarpSpecializedILi4ELi2ELi16ELb0ELb0EEEJSI_NS5_IJNSA_ILi128EEENSA_ILi32EEEEEESJ_SK_SJ_SK_NS1E_6fusion15FusionCallbacksIS1I_NS1M_23LinCombPerRowBiasEltActINS1E_6thread4ReLuESJ_fSJ_SJ_fLi16ELNS_15FloatRoundStyleE2EEESI_S1L_JEEES10_NS11_INS12_ILi1ELi4ELi3EEES15_NST_INS5_IJS16_S1K_EEENS5_IJS1K_SC_EEEEEEENS4_39AutoVectorizingCopyWithAssumedAlignmentILi128EEENS4_14SM90_TMA_STOREES1Y_S20_NS4_9Copy_AtomIJNS4_17SM90_U32x4_STSM_NENS_6half_tEEEEvEEEvvEEEEvNT_6ParamsE)
        .other          _ZN7cutlass13device_kernelINS_4gemm6kernel13GemmUniversalIN4cute5tupleIJiiiiEEENS1_10collective13CollectiveMmaINS1_37MainloopSm90TmaGmmaWarpSpecializedFP8ILi10ENS5_IJNS4_1CILi2EEENSA_ILi1EEESC_EEENS1_35KernelTmaWarpSpecializedCooperativeEEENS5_IJNSA_ILi256EEENSA_ILi64EEESH_EEENS_12float_e4m3_tENS5_IJlSC_lEEESJ_SK_NS4_8TiledMMAINS4_8MMA_AtomIJNS4_4SM904GMMA30MMA_64x64x32_F32E4M3E4M3_SS_TNILNSO_7ScaleInE1ELSQ_1EEEEEENS4_6LayoutISD_NS5_IJSC_NSA_ILi0EEESU_EEEEENS5_IJNS4_10UnderscoreESX_SX_EEEEENS4_13SM90_TMA_LOADENS4_14ComposedLayoutINS4_7SwizzleILi2ELi4ELi3EEENS4_18smem_ptr_flag_bitsILi8EEENST_INS5_IJNSA_ILi8EEESH_EEENS5_IJSH_SC_EEEEEEEvNS4_8identityENS4_23SM90_TMA_LOAD_MULTICASTES1A_vS1B_EENS_8epilogue10collective18CollectiveEpilogueINS1E_22Sm90TmaWarpSpecializedILi4ELi2ELi16ELb0ELb0EEEJSI_NS5_IJNSA_ILi128EEENSA_ILi32EEEEEESJ_SK_SJ_SK_NS1E_6fusion15FusionCallbacksIS1I_NS1M_23LinCombPerRowBiasEltActINS1E_6thread4ReLuESJ_fSJ_SJ_fLi16ELNS_15FloatRoundStyleE2EEESI_S1L_JEEES10_NS11_INS12_ILi1ELi4ELi3EEES15_NST_INS5_IJS16_S1K_EEENS5_IJS1K_SC_EEEEEEENS4_39AutoVectorizingCopyWithAssumedAlignmentILi128EEENS4_14SM90_TMA_STOREES1Y_S20_NS4_9Copy_AtomIJNS4_17SM90_U32x4_STSM_NENS_6half_tEEEEvEEEvvEEEEvNT_6ParamsE,@"STO_CUDA_ENTRY STV_DEFAULT"
_ZN7cutlass13device_kernelINS_4gemm6kernel13GemmUniversalIN4cute5tupleIJiiiiEEENS1_10collective13CollectiveMmaINS1_37MainloopSm90TmaGmmaWarpSpecializedFP8ILi10ENS5_IJNS4_1CILi2EEENSA_ILi1EEESC_EEENS1_35KernelTmaWarpSpecializedCooperativeEEENS5_IJNSA_ILi256EEENSA_ILi64EEESH_EEENS_12float_e4m3_tENS5_IJlSC_lEEESJ_SK_NS4_8TiledMMAINS4_8MMA_AtomIJNS4_4SM904GMMA30MMA_64x64x32_F32E4M3E4M3_SS_TNILNSO_7ScaleInE1ELSQ_1EEEEEENS4_6LayoutISD_NS5_IJSC_NSA_ILi0EEESU_EEEEENS5_IJNS4_10UnderscoreESX_SX_EEEEENS4_13SM90_TMA_LOADENS4_14ComposedLayoutINS4_7SwizzleILi2ELi4ELi3EEENS4_18smem_ptr_flag_bitsILi8EEENST_INS5_IJNSA_ILi8EEESH_EEENS5_IJSH_SC_EEEEEEEvNS4_8identityENS4_23SM90_TMA_LOAD_MULTICASTES1A_vS1B_EENS_8epilogue10collective18CollectiveEpilogueINS1E_22Sm90TmaWarpSpecializedILi4ELi2ELi16ELb0ELb0EEEJSI_NS5_IJNSA_ILi128EEENSA_ILi32EEEEEESJ_SK_SJ_SK_NS1E_6fusion15FusionCallbacksIS1I_NS1M_23LinCombPerRowBiasEltActINS1E_6thread4ReLuESJ_fSJ_SJ_fLi16ELNS_15FloatRoundStyleE2EEESI_S1L_JEEES10_NS11_INS12_ILi1ELi4ELi3EEES15_NST_INS5_IJS16_S1K_EEENS5_IJS1K_SC_EEEEEEENS4_39AutoVectorizingCopyWithAssumedAlignmentILi128EEENS4_14SM90_TMA_STOREES1Y_S20_NS4_9Copy_AtomIJNS4_17SM90_U32x4_STSM_NENS_6half_tEEEEvEEEvvEEEEvNT_6ParamsE:
[----:B------:R-:W1:Y:S01]  /*0000*/  LDC R1, c[0x0][0x28] ;  /* 0x00000a00ff017b82 */ /* 0x000e620000000800 */
[----:B------:R-:W2:Y:S07]  /*0010*/  S2R R18, SR_TID.X ;  /* 0x0000000000127919 */ /* 0x000eae0000002100 */
[----:B------:R-:W3:Y:S01]  /*0020*/  LDC.64 R8, c[0x0][0x588] ;  /* 0x00016200ff087b82 */ /* 0x000ee20000000a00 */
[----:B------:R-:W-:Y:S01]  /*0030*/  ELECT P0, URZ, PT ;  /* 0x00000000003f782f */ /* 0x000fe20003800000 */
[----:B------:R-:W-:Y:S01]  /*0040*/  BSSY B0, `(.L_x_0) ;  /* 0x0000016000007945 */ /* 0x000fe20003800000 */
[----:B--2---:R-:W-:-:S02]  /*0050*/  SHF.R.U32.HI R0, RZ, 0x5, R18 ;  /* 0x00000005ff007819 */ /* 0x004fc40000011612 */
[----:B------:R-:W-:-:S03]  /*0060*/  SHF.R.U32.HI R4, RZ, 0x7, R18 ;  /* 0x00000007ff047819 */ /* 0x000fc60000011612 */
[----:B------:R-:W2:Y:S04]  /*0070*/  SHFL.IDX PT, R3, R0, RZ, 0x1f ;  /* 0x00001fff00037589 */ /* 0x000ea800000e0000 */
[----:B------:R4:W1:Y:S01]  /*0080*/  SHFL.IDX PT, R6, R4, RZ, 0x1f ;  /* 0x00001fff04067589 */ /* 0x00086200000e0000 */
[----:B--2---:R-:W-:Y:S02]  /*0090*/  ISETP.NE.OR P0, PT, R3, RZ, !P0 ;  /* 0x000000ff0300720c */ /* 0x004fe40004705670 */
[----:B------:R-:W-:-:S11]  /*00a0*/  SHF.R.S32.HI R2, RZ, 0x1f, R3 ;  /* 0x0000001fff027819 */ /* 0x000fd60000011403 */
[----:B-1-34-:R-:W-:Y:S05]  /*00b0*/  @P0 BRA `(.L_x_1) ;  /* 0x0000000000380947 */ /* 0x01afea0003800000 */
[----:B------:R-:W-:Y:S02]  /*00c0*/  ULDC.64 UR4, c[0x0][0x198] ;  /* 0x0000660000047ab9 */ /* 0x000fe40000000a00 */
[----:B------:R-:W-:Y:S02]  /*00d0*/  UIADD3 UR6, UP0, UR4, 0xf0, URZ ;  /* 0x000000f004067890 */ /* 0x000fe4000ff1e03f */
[----:B------:R-:W-:Y:S02]  /*00e0*/  UIADD3 UR8, UP1, UR4, 0x1f0, URZ ;  /* 0x000001f004087890 */ /* 0x000fe4000ff3e03f */
[----:B------:R-:W-:Y:S02]  /*00f0*/  UIADD3 UR10, UP2, UR4, 0x3f0, URZ ;  /* 0x000003f0040a7890 */ /* 0x000fe4000ff5e03f */
[----:B------:R-:W-:Y:S02]  /*0100*/  UIADD3 UR4, UP3, UR4, 0x4f0, URZ ;  /* 0x000004f004047890 */ /* 0x000fe4000ff7e03f */
[----:B------:R-:W-:-:S02]  /*0110*/  UIADD3.X UR7, URZ, UR5, URZ, UP0, !UPT ;  /* 0x000000053f077290 */ /* 0x000fc400087fe43f */
[----:B------:R-:W-:Y:S02]  /*0120*/  UIADD3.X UR9, URZ, UR5, URZ, UP1, !UPT ;  /* 0x000000053f097290 */ /* 0x000fe40008ffe43f */
[----:B------:R-:W-:Y:S02]  /*0130*/  UIADD3.X UR11, URZ, UR5, URZ, UP2, !UPT ;  /* 0x000000053f0b7290 */ /* 0x000fe400097fe43f */
[----:B------:R-:W-:-:S03]  /*0140*/  UIADD3.X UR5, URZ, UR5, URZ, UP3, !UPT ;  /* 0x000000053f057290 */ /* 0x000fc60009ffe43f */
[----:B------:R1:W-:Y:S02]  /*0150*/  UTMACCTL.PF [UR6] ;  /* 0x00000000060079b9 */ /* 0x0003e40008040000 */
[----:B------:R1:W-:Y:S02]  /*0160*/  UTMACCTL.PF [UR8] ;  /* 0x00000000080079b9 */ /* 0x0003e40008040000 */
[----:B------:R1:W-:Y:S02]  /*0170*/  UTMACCTL.PF [UR10] ;  /* 0x000000000a0079b9 */ /* 0x0003e40008040000 */
[----:B------:R1:W-:Y:S02]  /*0180*/  UTMACCTL.PF [UR4] ;  /* 0x00000000040079b9 */ /* 0x0003e40008040000 */
[----:B-1----:R-:W-:Y:S01]  /*0190*/  NOP ;  /* 0x0000000000007918 */ /* 0x002fe20000000000 */
.L_x_1:
[----:B------:R-:W-:Y:S05]  /*01a0*/  BSYNC B0 ;  /* 0x0000000000007941 */ /* 0x000fea0003800000 */
.L_x_0:
[----:B------:R-:W-:Y:S01]  /*01b0*/  ULDC.64 UR4, c[0x0][0x590] ;  /* 0x0001640000047ab9 */ /* 0x000fe20000000a00 */
[----:B------:R-:W-:Y:S01]  /*01c0*/  LEA.HI R2, R2, R3, RZ, 0x2 ;  /* 0x0000000302027211 */ /* 0x000fe200078f10ff */
[----:B------:R-:W-:Y:S01]  /*01d0*/  ULDC.64 UR40, c[0x0][0x208] ;  /* 0x0000820000287ab9 */ /* 0x000fe20000000a00 */
[----:B------:R-:W-:Y:S01]  /*01e0*/  ISETP.NE.U32.AND P2, PT, RZ, UR4, PT ;  /* 0x00000004ff007c0c */ /* 0x000fe2000bf45070 */
[----:B------:R-:W-:Y:S01]  /*01f0*/  IMAD.MOV.U32 R4, RZ, RZ, R8 ;  /* 0x000000ffff047224 */ /* 0x000fe200078e0008 */
[----:B------:R-:W-:Y:S01]  /*0200*/  LOP3.LUT R2, R2, 0xfffffffc, RZ, 0xc0, !PT ;  /* 0xfffffffc02027812 */ /* 0x000fe200078ec0ff */
[----:B------:R-:W-:Y:S01]  /*0210*/  IMAD.MOV.U32 R5, RZ, RZ, R9 ;  /* 0x000000ffff057224 */ /* 0x000fe200078e0009 */
[----:B------:R-:W-:-:S03]  /*0220*/  ISETP.NE.AND.EX P3, PT, RZ, UR5, PT, P2 ;  /* 0x00000005ff007c0c */ /* 0x000fc6000bf65320 */
[--C-:B------:R-:W-:Y:S01]  /*0230*/  IMAD.IADD R3, R3, 0x1, -R2.reuse ;  /* 0x0000000103037824 */ /* 0x100fe200078e0a02 */
[----:B------:R-:W-:-:S09]  /*0240*/  PRMT R2, RZ, 0x7610, R2 ;  /* 0x00007610ff027816 */ /* 0x000fd20000000002 */
[----:B------:R-:W-:Y:S05]  /*0250*/  @P3 BRA `(.L_x_2) ;  /* 0x0000000000303947 */ /* 0x000fea0003800000 */
[----:B------:R-:W-:Y:S02]  /*0260*/  ULDC.64 UR6, c[0x0][0x588] ;  /* 0x0001620000067ab9 */ /* 0x000fe40000000a00 */
[----:B------:R-:W-:-:S04]  /*0270*/  ISETP.NE.U32.AND P0, PT, RZ, UR6, PT ;  /* 0x00000006ff007c0c */ /* 0x000fc8000bf05070 */
[----:B------:R-:W-:-:S13]  /*0280*/  ISETP.NE.AND.EX P0, PT, RZ, UR7, PT, P0 ;  /* 0x00000007ff007c0c */ /* 0x000fda000bf05300 */
[----:B------:R-:W-:Y:S05]  /*0290*/  @!P0 BRA `(.L_x_3) ;  /* 0x0000000000108947 */ /* 0x000fea0003800000 */
[----:B------:R-:W2:Y:S02]  /*02a0*/  LDG.E R2, desc[UR40][R4.64] ;  /* 0x0000002804027981 */ /* 0x000ea4000c1e1900 */
[----:B--2---:R-:W-:Y:S01]  /*02b0*/  FSETP.NEU.AND P1, PT, R2, RZ, PT ;  /* 0x000000ff0200720b */ /* 0x004fe20003f2d000 */
[----:B------:R-:W-:Y:S01]  /*02c0*/  IMAD.MOV.U32 R2, RZ, RZ, 0x1 ;  /* 0x00000001ff027424 */ /* 0x000fe200078e00ff */
[----:B------:R-:W-:Y:S11]  /*02d0*/  BRA `(.L_x_2) ;  /* 0x0000000000107947 */ /* 0x000ff60003800000 */
.L_x_3:
[----:B------:R-:W-:Y:S01]  /*02e0*/  ULDC UR6, c[0x0][0x580] ;  /* 0x0001600000067ab9 */ /* 0x000fe20000000800 */
[----:B------:R-:W-:Y:S01]  /*02f0*/  IMAD.MOV.U32 R2, RZ, RZ, 0x1 ;  /* 0x00000001ff027424 */ /* 0x000fe200078e00ff */
[----:B------:R-:W-:Y:S02]  /*0300*/  FSETP.NEU.AND P1, PT, RZ, UR6, PT ;  /* 0x00000006ff007c0b */ /* 0x000fe4000bf2d000 */
[----:B------:R-:W-:-:S11]  /*0310*/  CS2R R4, SRZ ;  /* 0x0000000000047805 */ /* 0x000fd6000001ff00 */
.L_x_2:
[----:B------:R-:W-:Y:S02]  /*0320*/  ISETP.NE.U32.AND P4, PT, R4, RZ, PT ;  /* 0x000000ff0400720c */ /* 0x000fe40003f85070 */
[----:B------:R-:W-:Y:S02]  /*0330*/  ISETP.NE.AND.EX P5, PT, RZ, UR5, PT, P2 ;  /* 0x00000005ff007c0c */ /* 0x000fe4000bfa5320 */
[----:B------:R-:W-:Y:S02]  /*0340*/  ISETP.NE.AND.EX P2, PT, R5, RZ, PT, P4 ;  /* 0x000000ff0500720c */ /* 0x000fe40003f45340 */
[----:B------:R-:W-:-:S11]  /*0350*/  PLOP3.LUT P0, PT, PT, PT, PT, 0x8, 0x0 ;  /* 0x000000000000781c */ /* 0x000fd60003f0e170 */
[----:B------:R-:W-:Y:S05]  /*0360*/  @P2 BRA P5, `(.L_x_4) ;  /* 0x0000000000342947 */ /* 0x000fea0002800000 */
[----:B------:R-:W-:-:S04]  /*0370*/  ISETP.NE.U32.AND P0, PT, RZ, UR4, PT ;  /* 0x00000004ff007c0c */ /* 0x000fc8000bf05070 */
[----:B------:R-:W-:-:S13]  /*0380*/  ISETP.NE.AND.EX P0, PT, RZ, UR5, PT, P0 ;  /* 0x00000005ff007c0c */ /* 0x000fda000bf05300 */
[----:B------:R-:W-:Y:S05]  /*0390*/  @!P0 BRA `(.L_x_5) ;  /* 0x0000000000248947 */ /* 0x000fea0003800000 */
[----:B------:R-:W-:Y:S02]  /*03a0*/  PRMT R2, R2, 0x9910, RZ ;  /* 0x0000991002027816 */ /* 0x000fe400000000ff */
[----:B------:R-:W-:Y:S02]  /*03b0*/  ISETP.NE.U32.AND P0, PT, R4, RZ, PT ;  /* 0x000000ff0400720c */ /* 0x000fe40003f05070 */
[----:B------:R-:W-:Y:S02]  /*03c0*/  ISETP.NE.AND P2, PT, R2, RZ, PT ;  /* 0x000000ff0200720c */ /* 0x000fe40003f45270 */
[----:B------:R-:W-:Y:S02]  /*03d0*/  ISETP.NE.AND.EX P0, PT, R5, RZ, PT, P0 ;  /* 0x000000ff0500720c */ /* 0x000fe40003f05300 */
[----:B------:R-:W-:-:S09]  /*03e0*/  SEL R2, RZ, 0xffffffff, P1 ;  /* 0xffffffffff027807 */ /* 0x000fd20000800000 */
[----:B------:R-:W-:-:S04]  /*03f0*/  @!P2 SEL R2, RZ, 0xffffffff, P0 ;  /* 0xffffffffff02a807 */ /* 0x000fc80000000000 */
[----:B------:R-:W-:-:S04]  /*0400*/  LOP3.LUT R2, R2, 0x1, RZ, 0xc0, !PT ;  /* 0x0000000102027812 */ /* 0x000fc800078ec0ff */
[----:B------:R-:W-:Y:S01]  /*0410*/  ISETP.EQ.U32.AND P0, PT, R2, 0x1, PT ;  /* 0x000000010200780c */ /* 0x000fe20003f02070 */
[----:B------:R-:W-:-:S12]  /*0420*/  BRA `(.L_x_4) ;  /* 0x0000000000047947 */ /* 0x000fd80003800000 */
.L_x_5:
[----:B------:R-:W-:-:S13]  /*0430*/  PLOP3.LUT P0, PT, P1, PT, PT, 0x8, 0x0 ;  /* 0x000000000000781c */ /* 0x000fda0000f0e170 */
.L_x_4:
[----:B------:R-:W1:Y:S02]  /*0440*/  SHFL.IDX PT, R2, R0, RZ, 0x1f ;  /* 0x00001fff00027589 */ /* 0x000e6400000e0000 */
[----:B-1----:R-:W-:-:S13]  /*0450*/  ISETP.NE.AND P1, PT, R2, RZ, PT ;  /* 0x000000ff0200720c */ /* 0x002fda0003f25270 */
[----:B------:R-:W-:Y:S05]  /*0460*/  @P1 BRA `(.L_x_6) ;  /* 0x0000000000941947 */ /* 0x000fea0003800000 */
[----:B------:R-:W-:Y:S01]  /*0470*/  ELECT P1, URZ, PT ;  /* 0x00000000003f782f */ /* 0x000fe20003820000 */
[----:B------:R-:W-:-:S12]  /*0480*/  BSSY B0, `(.L_x_6) ;  /* 0x0000023000007945 */ /* 0x000fd80003800000 */
[----:B------:R-:W-:Y:S05]  /*0490*/  @!P1 BRA `(.L_x_7) ;  /* 0x0000000000849947 */ /* 0x000fea0003800000 */
[----:B------:R-:W1:Y:S01]  /*04a0*/  S2UR UR8, SR_CgaCtaId ;  /* 0x00000000000879c3 */ /* 0x000e620000008800 */
[----:B------:R-:W-:Y:S01]  /*04b0*/  UMOV UR4, 0x400 ;  /* 0x0000040000047882 */ /* 0x000fe20000000000 */
[----:B------:R-:W-:Y:S01]  /*04c0*/  UMOV UR5, 0x1 ;  /* 0x0000000100057882 */ /* 0x000fe20000000000 */
[----:B------:R-:W-:Y:S02]  /*04d0*/  UMOV UR6, 0x4 ;  /* 0x0000000400067882 */ /* 0x000fe40000000000 */
[----:B------:R-:W-:-:S04]  /*04e0*/  UIADD3 UR6, -UR6, 0x100000, URZ ;  /* 0x0010000006067890 */ /* 0x000fc8000fffe13f */
[----:B------:R-:W-:Y:S02]  /*04f0*/  USHF.L.U32 UR7, UR6, 0xb, URZ ;  /* 0x0000000b06077899 */ /* 0x000fe4000800063f */
[----:B------:R-:W-:Y:S02]  /*0500*/  USHF.L.U32 UR6, UR6, 0x1, URZ ;  /* 0x0000000106067899 */ /* 0x000fe4000800063f */
[----:B-1----:R-:W-:Y:S02]  /*0510*/  ULEA UR8, UR8, UR4, 0x18 ;  /* 0x0000000408087291 */ /* 0x002fe4000f8ec03f */
[----:B------:R-:W-:-:S04]  /*0520*/  UIADD3 UR4, -UR5, 0x100000, URZ ;  /* 0x0010000005047890 */ /* 0x000fc8000fffe13f */
[----:B------:R-:W-:Y:S02]  /*0530*/  USHF.L.U32 UR5, UR4, 0xb, URZ ;  /* 0x0000000b04057899 */ /* 0x000fe4000800063f */
[----:B------:R-:W-:Y:S01]  /*0540*/  USHF.L.U32 UR4, UR4, 0x1, URZ ;  /* 0x0000000104047899 */ /* 0x000fe2000800063f */
[----:B------:R-:W1:Y:S11]  /*0550*/  FENCE.VIEW.ASYNC.S ;  /* 0x00000000000073c6 */ /* 0x000e760000000000 */
[----:B-1----:R1:W2:Y:S01]  /*0560*/  SYNCS.EXCH.64 URZ, [UR8], UR4 ;  /* 0x00000004083f75b2 */ /* 0x0022a20008000100 */
[----:B------:R1:W3:Y:S01]  /*0570*/  SYNCS.EXCH.64 URZ, [UR8+0x50], UR6 ;  /* 0x00005006083f75b2 */ /* 0x0002e20008000100 */
[----:B------:R1:W4:Y:S01]  /*0580*/  SYNCS.EXCH.64 URZ, [UR8+0x8], UR4 ;  /* 0x00000804083f75b2 */ /* 0x0003220008000100 */
[----:B------:R1:W1:Y:S01]  /*0590*/  SYNCS.EXCH.64 URZ, [UR8+0x58], UR6 ;  /* 0x00005806083f75b2 */ /* 0x0002620008000100 */
        /* <DEDUP_REMOVED lines=16> */
[----:B------:R-:W-:Y:S01]  /*06a0*/  NOP ;  /* 0x0000000000007918 */ /* 0x000fe20000000000 */
.L_x_7:
[----:B-1----:R-:W-:Y:S05]  /*06b0*/  BSYNC B0 ;  /* 0x0000000000007941 */ /* 0x002fea0003800000 */
.L_x_6:
[----:B------:R-:W1:Y:S01]  /*06c0*/  S2UR UR9, SR_CTAID.X ;  /* 0x00000000000979c3 */ /* 0x000e620000002500 */
[----:B------:R-:W5:Y:S01]  /*06d0*/  S2R R4, SR_CTAID.Y ;  /* 0x0000000000047919 */ /* 0x000f620000002600 */
[----:B------:R-:W-:Y:S01]  /*06e0*/  ULDC UR4, c[0x0][0x150] ;  /* 0x0000540000047ab9 */ /* 0x000fe20000000800 */
[----:B------:R-:W-:Y:S01]  /*06f0*/  NOP ;  /* 0x0000000000007918 */ /* 0x000fe20000000000 */
[----:B------:R-:W2:Y:S04]  /*0700*/  SHFL.IDX PT, R12, R0, RZ, 0x1f ;  /* 0x00001fff000c7589 */ /* 0x000ea800000e0000 */
[----:B------:R-:W3:Y:S01]  /*0710*/  LDC R10, c[0x0][0x144] ;  /* 0x00005100ff0a7b82 */ /* 0x000ee20000000800 */
[----:B-1----:R-:W-:-:S05]  /*0720*/  I2FP.F32.U32 R7, UR9 ;  /* 0x0000000900077c45 */ /* 0x002fca0008201000 */
[----:B------:R-:W-:Y:S01]  /*0730*/  FMUL R11, R7, UR4 ;  /* 0x00000004070b7c20 */ /* 0x000fe20008400000 */
[----:B--2---:R-:W-:Y:S01]  /*0740*/  ISETP.NE.AND P1, PT, R12, RZ, PT ;  /* 0x000000ff0c00720c */ /* 0x004fe20003f25270 */
[----:B------:R-:W-:Y:S01]  /*0750*/  ULDC UR4, c[0x0][0x154] ;  /* 0x0000550000047ab9 */ /* 0x000fe20000000800 */
[----:B------:R-:W-:Y:S02]  /*0760*/  SHF.R.S32.HI R7, RZ, 0x1f, R18 ;  /* 0x0000001fff077819 */ /* 0x000fe40000011412 */
[----:B-----5:R-:W-:Y:S01]  /*0770*/  I2FP.F32.U32 R12, R4 ;  /* 0x00000004000c7245 */ /* 0x020fe20000201000 */
[----:B------:R-:W1:Y:S01]  /*0780*/  F2I.U32.TRUNC.NTZ R11, R11 ;  /* 0x0000000b000b7305 */ /* 0x000e62000020f000 */
[----:B------:R-:W-:-:S03]  /*0790*/  LEA.HI R7, R7, R18, RZ, 0x7 ;  /* 0x0000001207077211 */ /* 0x000fc600078f38ff */
[----:B------:R-:W-:Y:S01]  /*07a0*/  FMUL R14, R12, UR4 ;  /* 0x000000040c0e7c20 */ /* 0x000fe20008400000 */
[----:B------:R-:W-:Y:S01]  /*07b0*/  LOP3.LUT R7, R7, 0xffffff80, RZ, 0xc0, !PT ;  /* 0xffffff8007077812 */ /* 0x000fe200078ec0ff */
[----:B-1----:R-:W-:-:S04]  /*07c0*/  IMAD.MOV R13, RZ, RZ, -R11 ;  /* 0x000000ffff0d7224 */ /* 0x002fc800078e0a0b */
[----:B---3--:R-:W-:Y:S01]  /*07d0*/  IMAD R10, R10, R13, UR9 ;  /* 0x000000090a0a7e24 */ /* 0x008fe2000f8e020d */
[----:B------:R-:W-:Y:S06]  /*07e0*/  @P1 BRA `(.L_x_8) ;  /* 0x0000000000581947 */ /* 0x000fec0003800000 */
[----:B------:R-:W1:Y:S01]  /*07f0*/  S2UR UR5, SR_CgaCtaId ;  /* 0x00000000000579c3 */ /* 0x000e620000008800 */
[----:B------:R-:W-:Y:S01]  /*0800*/  UMOV UR4, 0x400 ;  /* 0x0000040000047882 */ /* 0x000fe20000000000 */
[----:B------:R-:W-:Y:S01]  /*0810*/  UMOV UR6, 0x20 ;  /* 0x0000002000067882 */ /* 0x000fe20000000000 */
[----:B------:R-:W-:Y:S01]  /*0820*/  UMOV UR7, 0x100 ;  /* 0x0000010000077882 */ /* 0x000fe20000000000 */
[----:B------:R-:W-:Y:S01]  /*0830*/  ELECT P1, URZ, PT ;  /* 0x00000000003f782f */ /* 0x000fe20003820000 */
[----:B-1----:R-:W-:Y:S02]  /*0840*/  ULEA UR8, UR5, UR4, 0x18 ;  /* 0x0000000405087291 */ /* 0x002fe4000f8ec03f */
[----:B------:R-:W-:-:S04]  /*0850*/  UIADD3 UR4, -UR6, 0x100000, URZ ;  /* 0x0010000006047890 */ /* 0x000fc8000fffe13f */
[----:B------:R-:W-:Y:S02]  /*0860*/  USHF.L.U32 UR5, UR4, 0xb, URZ ;  /* 0x0000000b04057899 */ /* 0x000fe4000800063f */
[----:B------:R-:W-:Y:S02]  /*0870*/  USHF.L.U32 UR4, UR4, 0x1, URZ ;  /* 0x0000000104047899 */ /* 0x000fe4000800063f */
[----:B------:R-:W-:-:S04]  /*0880*/  UIADD3 UR6, -UR7, 0x100000, URZ ;  /* 0x0010000007067890 */ /* 0x000fc8000fffe13f */
[----:B------:R-:W-:Y:S02]  /*0890*/  USHF.L.U32 UR7, UR6, 0xb, URZ ;  /* 0x0000000b06077899 */ /* 0x000fe4000800063f */
[----:B------:R-:W-:Y:S01]  /*08a0*/  USHF.L.U32 UR6, UR6, 0x1, URZ ;  /* 0x0000000106067899 */ /* 0x000fe2000800063f */
[----:B------:R-:W1:Y:S03]  /*08b0*/  FENCE.VIEW.ASYNC.S ;  /* 0x00000000000073c6 */ /* 0x000e660000000000 */
[----:B-1----:R1:W2:Y:S08]  /*08c0*/  SYNCS.EXCH.64 URZ, [UR8+0xa0], UR4 ;  /* 0x0000a004083f75b2 */ /* 0x0022b00008000100 */
[----:B------:R1:W3:Y:S01]  /*08d0*/  SYNCS.EXCH.64 URZ, [UR8+0xc0], UR6 ;  /* 0x0000c006083f75b2 */ /* 0x0002e20008000100 */
[----:B------:R1:W1:Y:S01]  /*08e0*/  SYNCS.EXCH.64 URZ, [UR8+0xa8], UR4 ;  /* 0x0000a804083f75b2 */ /* 0x0002620008000100 */
[----:B------:R1:W1:Y:S01]  /*08f0*/  SYNCS.EXCH.64 URZ, [UR8+0xc8], UR6 ;  /* 0x0000c806083f75b2 */ /* 0x0002620008000100 */
[----:B------:R1:W1:Y:S01]  /*0900*/  SYNCS.EXCH.64 URZ, [UR8+0xb0], UR4 ;  /* 0x0000b004083f75b2 */ /* 0x0002620008000100 */
[----:B------:R1:W1:Y:S01]  /*0910*/  SYNCS.EXCH.64 URZ, [UR8+0xd0], UR6 ;  /* 0x0000d006083f75b2 */ /* 0x0002620008000100 */
[----:B------:R1:W1:Y:S01]  /*0920*/  SYNCS.EXCH.64 URZ, [UR8+0xb8], UR4 ;  /* 0x0000b804083f75b2 */ /* 0x0002620008000100 */
[----:B------:R1:W1:Y:S01]  /*0930*/  SYNCS.EXCH.64 URZ, [UR8+0xd8], UR6 ;  /* 0x0000d806083f75b2 */ /* 0x0002620008000100 */
[----:B------:R-:W-:Y:S01]  /*0940*/  NOP ;  /* 0x0000000000007918 */ /* 0x000fe20000000000 */
.L_x_8:
[----:B------:R-:W-:Y:S01]  /*0950*/  IADD3 R7, -R7, R18, RZ ;  /* 0x0000001207077210 */ /* 0x000fe20007ffe1ff */
[----:B------:R-:W5:Y:S01]  /*0960*/  SHFL.IDX PT, R0, R0, RZ, 0x1f ;  /* 0x00001fff00007589 */ /* 0x000f6200000e0000 */
[----:B------:R-:W-:Y:S02]  /*0970*/  SHF.R.S32.HI R13, RZ, 0x1f, R2 ;  /* 0x0000001fff0d7819 */ /* 0x000fe40000011402 */
[----:B------:R-:W-:Y:S02]  /*0980*/  ELECT P1, URZ, PT ;  /* 0x00000000003f782f */ /* 0x000fe40003820000 */
[----:B------:R-:W-:Y:S01]  /*0990*/  SHF.R.S32.HI R12, RZ, 0x1f, R7 ;  /* 0x0000001fff0c7819 */ /* 0x000fe20000011407 */
[----:B------:R-:W4:Y:S01]  /*09a0*/  F2I.U32.TRUNC.NTZ R14, R14 ;  /* 0x0000000e000e7305 */ /* 0x000f22000020f000 */
[----:B------:R-:W-:Y:S01]  /*09b0*/  LEA.HI R13, R13, R2, RZ, 0x2 ;  /* 0x000000020d0d7211 */ /* 0x000fe200078f10ff */
[----:B-1----:R-:W-:Y:S01]  /*09c0*/  UMOV UR4, 0x20 ;  /* 0x0000002000047882 */ /* 0x002fe20000000000 */
[----:B------:R-:W-:Y:S01]  /*09d0*/  LEA.HI R12, R12, R7, RZ, 0x3 ;  /* 0x000000070c0c7211 */ /* 0x000fe200078f18ff */
[----:B------:R-:W-:Y:S01]  /*09e0*/  NOP ;  /* 0x0000000000007918 */ /* 0x000fe20000000000 */
[----:B------:R-:W-:-:S02]  /*09f0*/  LOP3.LUT R13, R13, 0x3ffffffc, RZ, 0xc0, !PT ;  /* 0x3ffffffc0d0d7812 */ /* 0x000fc400078ec0ff */
[--C-:B------:R-:W-:Y:S02]  /*0a00*/  SHF.R.S32.HI R11, RZ, 0x3, R12.reuse ;  /* 0x00000003ff0b7819 */ /* 0x100fe4000001140c */
[----:B------:R-:W-:Y:S01]  /*0a10*/  SHF.R.S32.HI R12, RZ, 0x1f, R12 ;  /* 0x0000001fff0c7819 */ /* 0x000fe2000001140c */
[----:B------:R-:W-:Y:S01]  /*0a20*/  IMAD.IADD R13, R2, 0x1, -R13 ;  /* 0x00000001020d7824 */ /* 0x000fe200078e0a0d */
[C---:B------:R-:W-:Y:S01]  /*0a30*/  ISETP.NE.AND P4, PT, R3.reuse, RZ, PT ;  /* 0x000000ff0300720c */ /* 0x040fe20003f85270 */
[----:B------:R-:W1:Y:S01]  /*0a40*/  LDC R2, c[0x0][0x140] ;  /* 0x00005000ff027b82 */ /* 0x000e620000000800 */
[----:B------:R-:W-:Y:S01]  /*0a50*/  LEA.HI R12, R12, R11, RZ, 0x2 ;  /* 0x0000000b0c0c7211 */ /* 0x000fe200078f10ff */
[----:B----4-:R-:W-:Y:S01]  /*0a60*/  IMAD.MOV R24, RZ, RZ, -R14 ;  /* 0x000000ffff187224 */ /* 0x010fe200078e0a0e */
[----:B------:R-:W-:Y:S02]  /*0a70*/  ISETP.EQ.OR P2, PT, R3, 0x3, !P4 ;  /* 0x000000030300780c */ /* 0x000fe40006742670 */
[----:B------:R-:W-:-:S02]  /*0a80*/  LOP3.LUT R12, R12, 0xfffffffc, RZ, 0xc0, !PT ;  /* 0xfffffffc0c0c7812 */ /* 0x000fc400078ec0ff */
[----:B-----5:R-:W-:Y:S02]  /*0a90*/  ISETP.NE.OR P1, PT, R0, RZ, !P1 ;  /* 0x000000ff0000720c */ /* 0x020fe40004f25670 */
[----:B------:R-:W-:Y:S01]  /*0aa0*/  ISETP.EQ.AND P2, PT, R6, RZ, P2 ;  /* 0x000000ff0600720c */ /* 0x000fe20001742270 */
[----:B------:R-:W-:Y:S01]  /*0ab0*/  IMAD.IADD R12, R11, 0x1, -R12 ;  /* 0x000000010b0c7824 */ /* 0x000fe200078e0a0c */
[----:B------:R-:W-:Y:S01]  /*0ac0*/  MOV R22, 0x1 ;  /* 0x0000000100167802 */ /* 0x000fe20000000f00 */
[----:B------:R-:W4:Y:S01]  /*0ad0*/  LDC R11, c[0x0][0x148] ;  /* 0x00005200ff0b7b82 */ /* 0x000f220000000800 */
[----:B------:R-:W-:Y:S01]  /*0ae0*/  SEL R19, RZ, 0x1, !P2 ;  /* 0x00000001ff137807 */ /* 0x000fe20005000000 */
[----:B------:R-:W-:-:S04]  /*0af0*/  IMAD R12, R13, 0x4, R12 ;  /* 0x000000040d0c7824 */ /* 0x000fc800078e020c */
[C---:B------:R-:W-:Y:S01]  /*0b00*/  IMAD.SHL.U32 R23, R12.reuse, 0x4, RZ ;  /* 0x000000040c177824 */ /* 0x040fe200078e00ff */
[----:B------:R-:W-:Y:S01]  /*0b10*/  LEA.HI R0, R12, R12, RZ, 0x1 ;  /* 0x0000000c0c007211 */ /* 0x000fe200078f08ff */
[----:B------:R-:W-:Y:S01]  /*0b20*/  VOTEU.ALL UP0, P1 ;  /* 0x00000000003f7886 */ /* 0x000fe20000800000 */
[----:B------:R-:W-:Y:S02]  /*0b30*/  VOTEU.ALL UP1, P1 ;  /* 0x00000000003f7886 */ /* 0x000fe40000820000 */
[----:B------:R-:W-:Y:S02]  /*0b40*/  LOP3.LUT R13, R0, 0xfffffffe, RZ, 0xc0, !PT ;  /* 0xfffffffe000d7812 */ /* 0x000fe400078ec0ff */
[----:B------:R-:W5:Y:S01]  /*0b50*/  @!UP0 S2UR UR7, SR_CgaCtaId ;  /* 0x00000000000789c3 */ /* 0x000f620000008800 */
[C---:B------:R-:W-:Y:S01]  /*0b60*/  LOP3.LUT R23, R12.reuse, 0xc, R23, 0x78, !PT ;  /* 0x0000000c0c177812 */ /* 0x040fe200078e7817 */
[----:B------:R-:W-:Y:S01]  /*0b70*/  @!UP0 UMOV UR6, 0x400 ;  /* 0x0000040000068882 */ /* 0x000fe20000000000 */
[----:B------:R-:W-:Y:S01]  /*0b80*/  IMAD.IADD R13, R12, 0x1, -R13 ;  /* 0x000000010c0d7824 */ /* 0x000fe200078e0a0d */
[----:B------:R-:W-:-:S04]  /*0b90*/  @!UP0 UIADD3 UR4, -UR4, 0x100000, URZ ;  /* 0x0010000004048890 */ /* 0x000fc8000fffe13f */
[----:B------:R-:W-:Y:S02]  /*0ba0*/  @!UP0 USHF.L.U32 UR5, UR4, 0xb, URZ ;  /* 0x0000000b04058899 */ /* 0x000fe4000800063f */
[----:B------:R-:W-:Y:S01]  /*0bb0*/  @!UP0 USHF.L.U32 UR4, UR4, 0x1, URZ ;  /* 0x0000000104048899 */ /* 0x000fe2000800063f */
[----:B-1----:R-:W-:Y:S01]  /*0bc0*/  ISETP.EQ.U32.AND P2, PT, R2, 0x1, PT ;  /* 0x000000010200780c */ /* 0x002fe20003f42070 */
[----:B------:R-:W-:Y:S01]  /*0bd0*/  VIADD R12, R6, 0xffffffff ;  /* 0xffffffff060c7836 */ /* 0x000fe20000000000 */
[----:B------:R-:W-:Y:S01]  /*0be0*/  ISETP.NE.AND P5, PT, R13, R10, PT ;  /* 0x0000000a0d00720c */ /* 0x000fe20003fa5270 */
[----:B----4-:R-:W-:-:S12]  /*0bf0*/  IMAD R13, R11, R24, R4 ;  /* 0x000000180b0d7224 */ /* 0x010fd800078e0204 */
[----:B------:R-:W-:Y:S01]  /*0c00*/  @P5 LEA.HI R0, R23, R23, RZ, 0x1 ;  /* 0x0000001717005211 */ /* 0x000fe200078f08ff */
[----:B-----5:R-:W-:-:S03]  /*0c10*/  @!UP0 ULEA UR6, UR7, UR6, 0x18 ;  /* 0x0000000607068291 */ /* 0x020fc6000f8ec03f */
[----:B------:R-:W-:Y:S01]  /*0c20*/  @P5 SHF.R.S32.HI R0, RZ, 0x1, R0 ;  /* 0x00000001ff005819 */ /* 0x000fe20000011400 */
[----:B------:R-:W-:Y:S01]  /*0c30*/  VOTEU.ALL UP0, P1 ;  /* 0x00000000003f7886 */ /* 0x000fe20000800000 */
[----:B------:R-:W-:Y:S02]  /*0c40*/  LOP3.LUT P1, RZ, R7, 0x7, RZ, 0xc0, !PT ;  /* 0x0000000707ff7812 */ /* 0x000fe4000782c0ff */
[----:B------:R-:W-:Y:S02]  /*0c50*/  @P5 ISETP.NE.AND P6, PT, R0, R13, PT ;  /* 0x0000000d0000520c */ /* 0x000fe40003fc5270 */
[----:B------:R-:W-:Y:S02]  /*0c60*/  ISETP.LT.U32.AND P1, PT, R23, 0x2, !P1 ;  /* 0x000000021700780c */ /* 0x000fe40004f21070 */
[----:B------:R-:W-:Y:S02]  /*0c70*/  @P5 SEL R22, RZ, 0x1, P6 ;  /* 0x00000001ff165807 */ /* 0x000fe40003000000 */
[----:B------:R-:W-:Y:S01]  /*0c80*/  ISETP.NE.AND P5, PT, R6, RZ, PT ;  /* 0x000000ff0600720c */ /* 0x000fe20003fa5270 */
[----:B------:R-:W1:Y:S02]  /*0c90*/  FENCE.VIEW.ASYNC.S ;  /* 0x00000000000073c6 */ /* 0x000e640000000000 */
[----:B-1----:R1:W4:Y:S01]  /*0ca0*/  @!UP0 SYNCS.EXCH.64 URZ, [UR6+0xe0], UR4 ;  /* 0x0000e004063f85b2 */ /* 0x0023220008000100 */
[----:B------:R-:W-:-:S02]  /*0cb0*/  SEL R7, RZ, 0x1, !P1 ;  /* 0x00000001ff077807 */ /* 0x000fc40004800000 */
[----:B------:R-:W-:Y:S02]  /*0cc0*/  ISETP.EQ.AND P6, PT, R3, 0x2, !P5 ;  /* 0x000000020300780c */ /* 0x000fe40006fc2270 */
[----:B------:R-:W-:Y:S02]  /*0cd0*/  ISETP.GE.U32.AND P1, PT, R12, 0x2, PT ;  /* 0x000000020c00780c */ /* 0x000fe40003f26070 */
[----:B------:R-:W-:Y:S02]  /*0ce0*/  SEL R0, RZ, 0x1, !P6 ;  /* 0x00000001ff007807 */ /* 0x000fe40007000000 */
[----:B------:R-:W-:Y:S02]  /*0cf0*/  LOP3.LUT R22, R22, R7, RZ, 0xc0, !PT ;  /* 0x0000000716167212 */ /* 0x000fe400078ec0ff */
[----:B------:R-:W-:Y:S02]  /*0d00*/  SEL R0, R0, 0x2, P1 ;  /* 0x0000000200007807 */ /* 0x000fe40000800000 */
[----:B------:R-:W-:Y:S01]  /*0d10*/  SEL R19, R19, 0x2, P1 ;  /* 0x0000000213137807 */ /* 0x000fe20000800000 */
[----:B------:R1:W1:Y:S01]  /*0d20*/  @!UP1 SYNCS.EXCH.64 URZ, [UR6+0xe8], UR4 ;  /* 0x0000e804063f95b2 */ /* 0x0002620008000100 */
[----:B------:R-:W-:Y:S01]  /*0d30*/  NOP ;  /* 0x0000000000007918 */ /* 0x000fe20000000000 */
[----:B------:R-:W-:Y:S05]  /*0d40*/  @!P2 BRA `(.L_x_9) ;  /* 0x000000000008a947 */ /* 0x000fea0003800000 */
[----:B-1234-:R-:W-:Y:S01]  /*0d50*/  UCGABAR_ARV ;  /* 0x00000000000079c7 */ /* 0x01efe20008000000 */
[----:B------:R-:W-:Y:S05]  /*0d60*/  BRA `(.L_x_10) ;  /* 0x0000000000047947 */ /* 0x000fea0003800000 */
.L_x_9:
[----:B-1234-:R-:W-:Y:S01]  /*0d70*/  NOP ;  /* 0x0000000000007918 */ /* 0x01efe20000000000 */
.L_x_10:
[----:B------:R-:W1:Y:S01]  /*0d80*/  LDC R2, c[0x0][0x904] ;  /* 0x00024100ff027b82 */ /* 0x000e620000000800 */
[----:B------:R-:W-:Y:S02]  /*0d90*/  IMAD.U32 R6, RZ, RZ, UR9 ;  /* 0x00000009ff067e24 */ /* 0x000fe4000f8e00ff */
[----:B------:R-:W-:Y:S01]  /*0da0*/  IMAD.MOV.U32 R7, RZ, RZ, RZ ;  /* 0x000000ffff077224 */ /* 0x000fe200078e00ff */
[----:B-1----:R-:W-:-:S04]  /*0db0*/  ISETP.NE.AND P1, PT, R2, 0x1, PT ;  /* 0x000000010200780c */ /* 0x002fc80003f25270 */
[----:B------:R-:W-:-:S09]  /*0dc0*/  P2R R5, PR, RZ, 0x2 ;  /* 0x00000002ff057803 */ /* 0x000fd20000000000 */
[----:B------:R-:W1:Y:S01]  /*0dd0*/  @P1 LDC R17, c[0x0][0x10] ;  /* 0x00000400ff111b82 */ /* 0x000e620000000800 */
[----:B------:R-:W-:Y:S02]  /*0de0*/  @P1 IMAD.MOV.U32 R5, RZ, RZ, RZ ;  /* 0x000000ffff051224 */ /* 0x000fe400078e00ff */
[----:B------:R-:W-:-:S05]  /*0df0*/  @P1 IMAD.MOV.U32 R15, RZ, RZ, RZ ;  /* 0x000000ffff0f1224 */ /* 0x000fca00078e00ff */
[----:B------:R-:W2:Y:S01]  /*0e00*/  @!P1 LDC R13, c[0x0][0xc] ;  /* 0x00000300ff0d9b82 */ /* 0x000ea20000000800 */
[----:B------:R-:W-:Y:S01]  /*0e10*/  ULDC UR4, c[0x0][0xc] ;  /* 0x0000030000047ab9 */ /* 0x000fe20000000800 */
[----:B------:R-:W-:Y:S01]  /*0e20*/  ULDC UR5, c[0x0][0x10] ;  /* 0x0000040000057ab9 */ /* 0x000fe20000000800 */
[----:B------:R-:W-:Y:S01]  /*0e30*/  ULDC UR6, c[0x0][0x14] ;  /* 0x0000050000067ab9 */ /* 0x000fe20000000800 */
[----:B------:R-:W-:-:S04]  /*0e40*/  UIMAD.WIDE.U32 UR4, UR4, UR5, URZ ;  /* 0x00000005040472a5 */ /* 0x000fc8000f8e003f */
[----:B------:R-:W-:Y:S02]  /*0e50*/  UIMAD.WIDE.U32 UR38, UR4, UR6, URZ ;  /* 0x00000006042672a5 */ /* 0x000fe4000f8e003f */
[----:B------:R-:W-:-:S04]  /*0e60*/  UIMAD UR37, UR5, UR6, URZ ;  /* 0x00000006052572a4 */ /* 0x000fc8000f8e023f */
[----:B------:R-:W-:Y:S01]  /*0e70*/  UIADD3 UR37, UR39, UR37, URZ ;  /* 0x0000002527257290 */ /* 0x000fe2000fffe03f */
[----:B-1----:R-:W-:-:S05]  /*0e80*/  @P1 IMAD.WIDE.U32 R16, R17, UR9, R4 ;  /* 0x0000000911101c25 */ /* 0x002fca000f8e0004 */
[----:B------:R-:W-:Y:S01]  /*0e90*/  @P1 IADD3 R17, R17, R15, RZ ;  /* 0x0000000f11111210 */ /* 0x000fe20007ffe0ff */
[----:B--2---:R-:W-:-:S04]  /*0ea0*/  @!P1 IMAD.WIDE.U32 R6, R4, R13, R6 ;  /* 0x0000000d04069225 */ /* 0x004fc800078e0006 */
[----:B------:R-:W-:Y:S02]  /*0eb0*/  @!P1 IMAD.MOV.U32 R16, RZ, RZ, R6 ;  /* 0x000000ffff109224 */ /* 0x000fe400078e0006 */
[----:B------:R-:W-:Y:S01]  /*0ec0*/  @!P1 IMAD.MOV.U32 R17, RZ, RZ, R7 ;  /* 0x000000ffff119224 */ /* 0x000fe200078e0007 */
[----:B------:R-:W-:Y:S06]  /*0ed0*/  @!P2 BRA `(.L_x_11) ;  /* 0x00000000000ca947 */ /* 0x000fec0003800000 */
[----:B------:R-:W-:Y:S01]  /*0ee0*/  UCGABAR_WAIT ;  /* 0x0000000000007dc7 */ /* 0x000fe20008000000 */
[----:B------:R-:W-:Y:S01]  /*0ef0*/  CCTL.IVALL ;  /* 0x00000000ff00798f */ /* 0x000fe20002000000 */
[----:B------:R-:W-:Y:S05]  /*0f00*/  BRA `(.L_x_12) ;  /* 0x0000000000047947 */ /* 0x000fea0003800000 */
.L_x_11:
[----:B------:R-:W-:Y:S06]  /*0f10*/  BAR.SYNC.DEFER_BLOCKING 0x0 ;  /* 0x0000000000007b1d */ /* 0x000fec0000010000 */
.L_x_12:
[----:B------:R-:W1:Y:S01]  /*0f20*/  S2UR UR36, SR_CgaCtaId ;  /* 0x00000000002479c3 */ /* 0x000e620000008800 */
[----:B------:R-:W-:Y:S05]  /*0f30*/  @!P5 BRA `(.L_x_13) ;  /* 0x0000005c00b4d947 */ /* 0x000fea0003800000 */
[----:B------:R-:W-:-:S13]  /*0f40*/  ISETP.GT.U32.AND P0, PT, R12, 0x1, PT ;  /* 0x000000010c00780c */ /* 0x000fda0003f04070 */
[----:B-1----:R-:W-:Y:S05]  /*0f50*/  @P0 EXIT ;  /* 0x000000000000094d */ /* 0x002fea0003800000 */
[----:B------:R-:W-:Y:S01]  /*0f60*/  ULDC.64 UR4, c[0x0][0x8f8] ;  /* 0x00023e0000047ab9 */ /* 0x000fe20000000a00 */
[----:B------:R-:W-:Y:S01]  /*0f70*/  UMOV UR47, 0xffffffff ;  /* 0xffffffff002f7882 */ /* 0x000fe20000000000 */
[----:B------:R-:W-:Y:S01]  /*0f80*/  ISETP.GE.U32.AND P0, PT, R16, UR4, PT ;  /* 0x0000000410007c0c */ /* 0x000fe2000bf06070 */
[----:B------:R-:W-:Y:S01]  /*0f90*/  IMAD.MOV.U32 R89, RZ, RZ, -0x1 ;  /* 0xffffffffff597424 */ /* 0x000fe200078e00ff */
[----:B------:R-:W-:Y:S01]  /*0fa0*/  PRMT R90, RZ, 0x7610, R90 ;  /* 0x00007610ff5a7816 */ /* 0x000fe2000000005a */
[----:B------:R-:W-:Y:S01]  /*0fb0*/  IMAD.MOV.U32 R88, RZ, RZ, -0x1 ;  /* 0xffffffffff587424 */ /* 0x000fe200078e00ff */
[----:B------:R-:W-:Y:S02]  /*0fc0*/  ISETP.GE.U32.AND.EX P0, PT, R17, UR5, PT, P0 ;  /* 0x0000000511007c0c */ /* 0x000fe4000bf06100 */
[----:B------:R-:W-:-:S11]  /*0fd0*/  PRMT R3, RZ, 0x7610, R3 ;  /* 0x00007610ff037816 */ /* 0x000fd60000000003 */
[----:B------:R-:W-:Y:S05]  /*0fe0*/  @P0 BRA `(.L_x_14) ;  /* 0x00000004002c0947 */ /* 0x000fea0003800000 */
[----:B------:R-:W1:Y:S01]  /*0ff0*/  LDC.64 R20, c[0x0][0x8d0] ;  /* 0x00023400ff147b82 */ /* 0x000e620000000a00 */
[----:B------:R-:W-:Y:S01]  /*1000*/  IMAD.MOV.U32 R6, RZ, RZ, R16 ;  /* 0x000000ffff067224 */ /* 0x000fe200078e0010 */
[----:B------:R-:W-:-:S06]  /*1010*/  MOV R7, R17 ;  /* 0x0000001100077202 */ /* 0x000fcc0000000f00 */
[----:B------:R-:W2:Y:S08]  /*1020*/  LDC R14, c[0x0][0x8d8] ;  /* 0x00023600ff0e7b82 */ /* 0x000eb00000000800 */
[----:B------:R-:W3:Y:S01]  /*1030*/  LDC.64 R26, c[0x0][0x8c8] ;  /* 0x00023200ff1a7b82 */ /* 0x000ee20000000a00 */
[----:B-1----:R-:W-:-:S04]  /*1040*/  ISETP.NE.U32.AND P0, PT, R20, RZ, PT ;  /* 0x000000ff1400720c */ /* 0x002fc80003f05070 */
[----:B------:R-:W-:-:S13]  /*1050*/  ISETP.NE.AND.EX P0, PT, R21, RZ, PT, P0 ;  /* 0x000000ff1500720c */ /* 0x000fda0003f05300 */
[----:B--23--:R-:W-:Y:S05]  /*1060*/  @!P0 BRA `(.L_x_15) ;  /* 0x0000000000288947 */ /* 0x00cfea0003800000 */
[----:B------:R-:W1:Y:S02]  /*1070*/  LDC R3, c[0x0][0x8dc] ;  /* 0x00023700ff037b82 */ /* 0x000e640000000800 */
[----:B-1----:R-:W-:-:S05]  /*1080*/  IADD3 R3, P0, R16, R3, RZ ;  /* 0x0000000310037210 */ /* 0x002fca0007f1e0ff */
[----:B------:R-:W-:-:S04]  /*1090*/  IMAD.X R15, RZ, RZ, R17, P0 ;  /* 0x000000ffff0f7224 */ /* 0x000fc800000e0611 */
[----:B------:R-:W-:-:S04]  /*10a0*/  IMAD.WIDE.U32 R6, R15, R20, RZ ;  /* 0x000000140f067225 */ /* 0x000fc800078e00ff */
[----:B------:R-:W-:-:S04]  /*10b0*/  IMAD.WIDE.U32 R8, P0, R3, R21, R6 ;  /* 0x0000001503087225 */ /* 0x000fc80007800006 */
[----:B------:R-:W-:-:S04]  /*10c0*/  IMAD.WIDE.U32 R6, R3, R20, RZ ;  /* 0x0000001403067225 */ /* 0x000fc800078e00ff */
[----:B------:R-:W-:Y:S01]  /*10d0*/  IMAD.X R13, RZ, RZ, RZ, P0 ;  /* 0x000000ffff0d7224 */ /* 0x000fe200000e06ff */
[----:B------:R-:W-:Y:S01]  /*10e0*/  IADD3 RZ, P0, R7, R8, RZ ;  /* 0x0000000807ff7210 */ /* 0x000fe20007f1e0ff */
[----:B------:R-:W-:-:S04]  /*10f0*/  IMAD.MOV.U32 R12, RZ, RZ, R9 ;  /* 0x000000ffff0c7224 */ /* 0x000fc800078e0009 */
[----:B------:R-:W-:-:S08]  /*1100*/  IMAD.WIDE.U32.X R6, R15, R21, R12, P0 ;  /* 0x000000150f067225 */ /* 0x000fd000000e040c */
.L_x_15:
[----:B------:R-:W1:Y:S01]  /*1110*/  LDC.64 R28, c[0x0][0x8e8] ;  /* 0x00023a00ff1c7b82 */ /* 0x000e620000000a00 */
[-CC-:B------:R-:W-:Y:S01]  /*1120*/  SHF.R.U64 R30, R6, R14.reuse, R7.reuse ;  /* 0x0000000e061e7219 */ /* 0x180fe20000001207 */
[----:B------:R-:W-:Y:S01]  /*1130*/  IMAD.MOV.U32 R31, RZ, RZ, 0x1 ;  /* 0x00000001ff1f7424 */ /* 0x000fe200078e00ff */
[----:B------:R-:W-:Y:S02]  /*1140*/  SHF.R.U32.HI R3, RZ, R14, R7 ;  /* 0x0000000eff037219 */ /* 0x000fe40000011607 */
[----:B------:R-:W-:-:S03]  /*1150*/  IADD3 R5, P0, RZ, -R30, RZ ;  /* 0x8000001eff057210 */ /* 0x000fc60007f1e0ff */
[----:B------:R-:W2:Y:S02]  /*1160*/  LDC R12, c[0x0][0x8c0] ;  /* 0x00023000ff0c7b82 */ /* 0x000ea40000000800 */
[----:B------:R-:W-:Y:S02]  /*1170*/  IMAD.X R3, RZ, RZ, ~R3, P0 ;  /* 0x000000ffff037224 */ /* 0x000fe400000e0e03 */
[----:B------:R-:W-:-:S04]  /*1180*/  IMAD.WIDE.U32 R6, R5, R26, R16 ;  /* 0x0000001a05067225 */ /* 0x000fc800078e0010 */
[----:B------:R-:W3:Y:S01]  /*1190*/  LDC R9, c[0x0][0x8b0] ;  /* 0x00022c00ff097b82 */ /* 0x000ee20000000800 */
[----:B------:R-:W-:-:S04]  /*11a0*/  IMAD R8, R3, R26, RZ ;  /* 0x0000001a03087224 */ /* 0x000fc800078e02ff */
[----:B------:R-:W-:Y:S02]  /*11b0*/  IMAD R3, R5, R27, R8 ;  /* 0x0000001b05037224 */ /* 0x000fe400078e0208 */
[----:B------:R-:W-:Y:S01]  /*11c0*/  IMAD R27, R11, R24, R4 ;  /* 0x000000180b1b7224 */ /* 0x000fe200078e0204 */
[----:B------:R-:W4:Y:S01]  /*11d0*/  LDC R20, c[0x0][0x900] ;  /* 0x00024000ff147b82 */ /* 0x000f220000000800 */
[----:B------:R-:W-:Y:S01]  /*11e0*/  IMAD.IADD R3, R7, 0x1, R3 ;  /* 0x0000000107037824 */ /* 0x000fe200078e0203 */
[----:B-1----:R-:W-:-:S04]  /*11f0*/  ISETP.NE.U32.AND P0, PT, R28, RZ, PT ;  /* 0x000000ff1c00720c */ /* 0x002fc80003f05070 */
[----:B------:R-:W-:Y:S02]  /*1200*/  ISETP.NE.AND.EX P0, PT, R29, RZ, PT, P0 ;  /* 0x000000ff1d00720c */ /* 0x000fe40003f05300 */
[----:B------:R-:W1:Y:S01]  /*1210*/  LDC R14, c[0x0][0x8a8] ;  /* 0x00022a00ff0e7b82 */ /* 0x000e620000000800 */
[-CC-:B--2---:R-:W-:Y:S02]  /*1220*/  SHF.R.U64 R15, R6, R12.reuse, R3.reuse ;  /* 0x0000000c060f7219 */ /* 0x184fe40000001203 */
[----:B------:R-:W-:Y:S02]  /*1230*/  SHF.R.U32.HI R6, RZ, R12, R3 ;  /* 0x0000000cff067219 */ /* 0x000fe40000011603 */
[----:B------:R-:W-:-:S03]  /*1240*/  MOV R3, 0xffffffff ;  /* 0xffffffff00037802 */ /* 0x000fc60000000f00 */
[----:B------:R-:W2:Y:S01]  /*1250*/  LDC R21, c[0x0][0x8f0] ;  /* 0x00023c00ff157b82 */ /* 0x000ea20000000800 */
[-CC-:B---3--:R-:W-:Y:S02]  /*1260*/  SHF.R.U64 R12, R15, R9.reuse, R6.reuse ;  /* 0x000000090f0c7219 */ /* 0x188fe40000001206 */
[----:B------:R-:W-:-:S05]  /*1270*/  SHF.R.U32.HI R5, RZ, R9, R6 ;  /* 0x00000009ff057219 */ /* 0x000fca0000011606 */
[----:B------:R-:W3:Y:S01]  /*1280*/  LDC R26, c[0x0][0x8e0] ;  /* 0x00023800ff1a7b82 */ /* 0x000ee20000000800 */
[-CC-:B----4-:R-:W-:Y:S02]  /*1290*/  SHF.R.U64 R24, R12, R20.reuse, R5.reuse ;  /* 0x000000140c187219 */ /* 0x190fe40000001205 */
[-C--:B------:R-:W-:Y:S02]  /*12a0*/  SHF.L.U32 R3, R3, R20.reuse, RZ ;  /* 0x0000001403037219 */ /* 0x080fe400000006ff */
[----:B------:R-:W-:Y:S01]  /*12b0*/  SHF.R.U32.HI R5, RZ, R20, R5 ;  /* 0x00000014ff057219 */ /* 0x000fe20000011605 */
[----:B------:R-:W-:Y:S01]  /*12c0*/  IMAD.MOV.U32 R4, RZ, RZ, R24 ;  /* 0x000000ffff047224 */ /* 0x000fe200078e0018 */
[----:B------:R-:W-:Y:S01]  /*12d0*/  LOP3.LUT R11, RZ, R3, RZ, 0x33, !PT ;  /* 0x00000003ff0b7212 */ /* 0x000fe200078e33ff */
[----:B------:R-:W4:Y:S01]  /*12e0*/  LDC R25, c[0x0][0x8b8] ;  /* 0x00022e00ff197b82 */ /* 0x000f220000000800 */
[----:B------:R-:W-:Y:S05]  /*12f0*/  @!P0 BRA `(.L_x_16) ;  /* 0x0000000000288947 */ /* 0x000fea0003800000 */
[----:B------:R-:W5:Y:S02]  /*1300*/  LDC R3, c[0x0][0x8f4] ;  /* 0x00023d00ff037b82 */ /* 0x000f640000000800 */
[----:B-----5:R-:W-:-:S05]  /*1310*/  IADD3 R3, P0, R24, R3, RZ ;  /* 0x0000000318037210 */ /* 0x020fca0007f1e0ff */
        /* <DEDUP_REMOVED lines=8> */
.L_x_16:
[----:B--2---:R-:W-:Y:S02]  /*13a0*/  SHF.R.U64 R5, R4, R21, R5 ;  /* 0x0000001504057219 */ /* 0x004fe40000001205 */
[----:B------:R-:W-:Y:S02]  /*13b0*/  SHF.L.U32 R3, R31, R20, RZ ;  /* 0x000000141f037219 */ /* 0x000fe400000006ff */
[----:B------:R-:W-:Y:S01]  /*13c0*/  LOP3.LUT R4, R12, R11, RZ, 0xc0, !PT ;  /* 0x0000000b0c047212 */ /* 0x000fe200078ec0ff */
[----:B------:R-:W-:Y:S01]  /*13d0*/  IMAD.MOV R7, RZ, RZ, -R5 ;  /* 0x000000ffff077224 */ /* 0x000fe200078e0a05 */
[----:B-1----:R-:W-:Y:S02]  /*13e0*/  IADD3 R6, R14, -0x1, RZ ;  /* 0xffffffff0e067810 */ /* 0x002fe40007ffe0ff */
[----:B------:R-:W-:Y:S01]  /*13f0*/  SEL R10, R10, R27, !P1 ;  /* 0x0000001b0a0a7207 */ /* 0x000fe20004800000 */
[----:B------:R-:W-:Y:S01]  /*1400*/  IMAD R5, R3, R5, R4 ;  /* 0x0000000503057224 */ /* 0x000fe200078e0204 */
[----:B------:R-:W-:Y:S01]  /*1410*/  LOP3.LUT R6, R15, R6, RZ, 0xc0, !PT ;  /* 0x000000060f067212 */ /* 0x000fe200078ec0ff */
[----:B---3--:R-:W-:Y:S01]  /*1420*/  IMAD R3, R7, R26, R24 ;  /* 0x0000001a07037224 */ /* 0x008fe200078e0218 */
[----:B------:R-:W-:Y:S01]  /*1430*/  R2UR UR47, R30 ;  /* 0x000000001e2f72ca */ /* 0x000fe200000e0000 */
[----:B----4-:R-:W-:-:S02]  /*1440*/  IMAD R10, R5, R25, R10 ;  /* 0x00000019050a7224 */ /* 0x010fc400078e020a */
[----:B------:R-:W-:Y:S02]  /*1450*/  IMAD R3, R3, R14, R6 ;  /* 0x0000000e03037224 */ /* 0x000fe400078e0206 */
[----:B------:R-:W-:-:S03]  /*1460*/  IMAD.MOV.U32 R4, RZ, RZ, 0x1 ;  /* 0x00000001ff047424 */ /* 0x000fc600078e00ff */
[----:B------:R-:W-:Y:S02]  /*1470*/  SEL R88, R3, R10, !P1 ;  /* 0x0000000a03587207 */ /* 0x000fe40004800000 */
[----:B------:R-:W-:Y:S02]  /*1480*/  SEL R89, R10, R3, !P1 ;  /* 0x000000030a597207 */ /* 0x000fe40004800000 */
[----:B------:R-:W-:-:S07]  /*1490*/  PRMT R3, R4, 0x7610, R3 ;  /* 0x0000761004037816 */ /* 0x000fce0000000003 */
.L_x_14:
[----:B------:R-:W-:-:S08]  /*14a0*/  NOP ;  /* 0x0000000000007918 */ /* 0x000fd00000000000 */
[----:B------:R-:W1:Y:S02]  /*14b0*/  USETMAXREG.TRY_ALLOC.CTAPOOL UP0, 0xe8 ;  /* 0x000000e8000079c8 */ /* 0x000e640008000600 */
[----:B-1----:R-:W-:-:S13]  /*14c0*/  PLOP3.LUT P0, PT, PT, PT, UP0, 0x80, 0x0 ;  /* 0x000000000000781c */ /* 0x002fda0003f0f008 */
[----:B------:R-:W-:Y:S05]  /*14d0*/  @!P0 BRA `(.L_x_14) ;  /* 0xfffffffc00f08947 */ /* 0x000fea000383ffff */
[----:B------:R-:W-:Y:S02]  /*14e0*/  ULDC.64 UR4, c[0x0][0x590] ;  /* 0x0001640000047ab9 */ /* 0x000fe40000000a00 */
[----:B------:R-:W-:-:S04]  /*14f0*/  ISETP.NE.U32.AND P0, PT, RZ, UR4, PT ;  /* 0x00000004ff007c0c */ /* 0x000fc8000bf05070 */
[----:B------:R-:W-:-:S13]  /*1500*/  ISETP.NE.AND.EX P0, PT, RZ, UR5, PT, P0 ;  /* 0x00000005ff007c0c */ /* 0x000fda000bf05300 */
[----:B------:R-:W-:Y:S05]  /*1510*/  @P0 BRA `(.L_x_17) ;  /* 0x00000000002c0947 */ /* 0x000fea0003800000 */
[----:B------:R-:W-:Y:S02]  /*1520*/  ULDC.64 UR4, c[0x0][0x588] ;  /* 0x0001620000047ab9 */ /* 0x000fe40000000a00 */
[----:B------:R-:W-:-:S04]  /*1530*/  ISETP.NE.U32.AND P0, PT, RZ, UR4, PT ;  /* 0x00000004ff007c0c */ /* 0x000fc8000bf05070 */
[----:B------:R-:W-:-:S13]  /*1540*/  ISETP.NE.AND.EX P0, PT, RZ, UR5, PT, P0 ;  /* 0x00000005ff007c0c */ /* 0x000fda000bf05300 */
[----:B------:R-:W-:Y:S05]  /*1550*/  @!P0 BRA `(.L_x_18) ;  /* 0x0000000000108947 */ /* 0x000fea0003800000 */
[----:B------:R-:W1:Y:S02]  /*1560*/  LDC.64 R4, c[0x0][0x588] ;  /* 0x00016200ff047b82 */ /* 0x000e640000000a00 */
[----:B-1----:R1:W5:Y:S01]  /*1570*/  LDG.E R91, desc[UR40][R4.64] ;  /* 0x00000028045b7981 */ /* 0x002362000c1e1900 */
[----:B------:R-:W-:Y:S01]  /*1580*/  IMAD.MOV.U32 R90, RZ, RZ, 0x1 ;  /* 0x00000001ff5a7424 */ /* 0x000fe200078e00ff */
[----:B------:R-:W-:Y:S06]  /*1590*/  BRA `(.L_x_17) ;  /* 0x00000000000c7947 */ /* 0x000fec0003800000 */
.L_x_18:
[----:B------:R-:W-:Y:S01]  /*15a0*/  ULDC UR4, c[0x0][0x580] ;  /* 0x0001600000047ab9 */ /* 0x000fe20000000800 */
[----:B------:R-:W-:Y:S02]  /*15b0*/  IMAD.MOV.U32 R90, RZ, RZ, 0x1 ;  /* 0x00000001ff5a7424 */ /* 0x000fe400078e00ff */
[----:B------:R-:W-:-:S07]  /*15c0*/  IMAD.U32 R91, RZ, RZ, UR4 ;  /* 0x00000004ff5b7e24 */ /* 0x000fce000f8e00ff */
.L_x_17:
        /* <DEDUP_REMOVED lines=8> */
[----:B-1----:R-:W1:Y:S02]  /*1650*/  LDC.64 R4, c[0x0][0x5a8] ;  /* 0x00016a00ff047b82 */ /* 0x002e640000000a00 */
[----:B-1----:R2:W5:Y:S01]  /*1660*/  LDG.E R93, desc[UR40][R4.64] ;  /* 0x00000028045d7981 */ /* 0x002562000c1e1900 */
[----:B------:R-:W-:Y:S05]  /*1670*/  BRA `(.L_x_19) ;  /* 0x0000000000087947 */ /* 0x000fea0003800000 */
.L_x_20:
[----:B------:R-:W-:Y:S02]  /*1680*/  ULDC UR4, c[0x0][0x5a0] ;  /* 0x0001680000047ab9 */ /* 0x000fe40000000800 */
[----:B------:R-:W-:-:S07]  /*1690*/  MOV R93, UR4 ;  /* 0x00000004005d7c02 */ /* 0x000fce0008000f00 */
.L_x_19:
[----:B------:R-:W-:-:S13]  /*16a0*/  LOP3.LUT P0, RZ, R3, 0xff, RZ, 0xc0, !PT ;  /* 0x000000ff03ff7812 */ /* 0x000fda000780c0ff */
[----:B------:R-:W-:Y:S05]  /*16b0*/  @!P0 EXIT ;  /* 0x000000000000894d */ /* 0x000fea0003800000 */
[----:B------:R-:W-:Y:S01]  /*16c0*/  ULDC UR4, c[0x0][0x28c] ;  /* 0x0000a30000047ab9 */ /* 0x000fe20000000800 */
[----:B------:R-:W-:Y:S01]  /*16d0*/  LOP3.LUT R92, R0, 0x1, RZ, 0xfc, !PT ;  /* 0x00000001005c7812 */ /* 0x000fe200078efcff */
[----:B------:R-:W-:Y:S01]  /*16e0*/  UIADD3 UR4, UR4, 0x3f, URZ ;  /* 0x0000003f04047890 */ /* 0x000fe2000fffe03f */
[----:B------:R-:W-:Y:S01]  /*16f0*/  LOP3.LUT R164, R19, 0x1, RZ, 0xfc, !PT ;  /* 0x0000000113a47812 */ /* 0x000fe200078efcff */
[----:B-----5:R-:W-:Y:S01]  /*1700*/  IMAD.MOV.U32 R96, RZ, RZ, R91 ;  /* 0x000000ffff607224 */ /* 0x020fe200078e005b */
[C---:B------:R-:W-:Y:S01]  /*1710*/  PRMT R94, R90.reuse, 0x7610, R94 ;  /* 0x000076105a5e7816 */ /* 0x040fe2000000005e */
[----:B------:R-:W-:Y:S01]  /*1720*/  USHF.R.S32.HI UR5, URZ, 0x1f, UR4 ;  /* 0x0000001f3f057899 */ /* 0x000fe20008011404 */
[----:B------:R-:W-:Y:S01]  /*1730*/  PRMT R95, R90, 0x7610, R95 ;  /* 0x000076105a5f7816 */ /* 0x000fe2000000005f */
[----:B------:R-:W-:Y:S01]  /*1740*/  IMAD.MOV.U32 R147, RZ, RZ, R91 ;  /* 0x000000ffff937224 */ /* 0x000fe200078e005b */
[----:B------:R-:W-:Y:S01]  /*1750*/  ULDC.64 UR42, c[0x0][0x198] ;  /* 0x00006600002a7ab9 */ /* 0x000fe20000000a00 */
[----:B------:R-:W-:Y:S01]  /*1760*/  ULEA.HI UR5, UR5, UR4, URZ, 0x6 ;  /* 0x0000000405057291 */ /* 0x000fe2000f8f303f */
[----:B------:R-:W-:Y:S01]  /*1770*/  IMAD.MOV.U32 R97, RZ, RZ, RZ ;  /* 0x000000ffff617224 */ /* 0x000fe200078e00ff */
[----:B------:R-:W-:Y:S01]  /*1780*/  UMOV UR48, URZ ;  /* 0x0000003f00307c82 */ /* 0x000fe20008000000 */
[----:B------:R-:W-:Y:S01]  /*1790*/  IMAD.MOV.U32 R98, RZ, RZ, RZ ;  /* 0x000000ffff627224 */ /* 0x000fe200078e00ff */
[----:B------:R-:W-:Y:S01]  /*17a0*/  USHF.R.S32.HI UR49, URZ, 0x6, UR5 ;  /* 0x000000063f317899 */ /* 0x000fe20008011405 */
[----:B------:R-:W-:-:S11]  /*17b0*/  UMOV UR4, URZ ;  /* 0x0000003f00047c82 */ /* 0x000fd60008000000 */
.L_x_101:
[----:B------:R-:W-:Y:S01]  /*17c0*/  LOP3.LUT R0, R18, 0x80, RZ, 0xc0, !PT ;  /* 0x0000008012007812 */ /* 0x000fe200078ec0ff */
[----:B------:R-:W3:Y:S01]  /*17d0*/  S2UR UR9, SR_CgaCtaId ;  /* 0x00000000000979c3 */ /* 0x000ee20000008800 */
[----:B------:R-:W-:Y:S01]  /*17e0*/  UMOV UR50, 0x400 ;  /* 0x0000040000327882 */ /* 0x000fe20000000000 */
[----:B------:R-:W-:Y:S01]  /*17f0*/  UMOV UR6, URZ ;  /* 0x0000003f00067c82 */ /* 0x000fe20008000000 */
[----:B------:R-:W-:Y:S01]  /*1800*/  SHF.R.U32.HI R0, RZ, 0x7, R0 ;  /* 0x00000007ff007819 */ /* 0x000fe20000011600 */
[----:B------:R-:W-:Y:S01]  /*1810*/  UMOV UR5, URZ ;  /* 0x0000003f00057c82 */ /* 0x000fe20008000000 */
[----:B------:R-:W-:Y:S01]  /*1820*/  UMOV UR13, UR4 ;  /* 0x00000004000d7c82 */ /* 0x000fe20008000000 */
[----:B------:R-:W-:Y:S01]  /*1830*/  CS2R R100, SRZ ;  /* 0x0000000000647805 */ /* 0x000fe2000001ff00 */
[----:B------:R-:W-:Y:S01]  /*1840*/  IMAD.MOV.U32 R99, RZ, RZ, RZ ;  /* 0x000000ffff637224 */ /* 0x000fe200078e00ff */
[----:B------:R-:W4:Y:S01]  /*1850*/  LDC R3, c[0x0][0x28c] ;  /* 0x0000a300ff037b82 */ /* 0x000f220000000800 */
[----:B------:R-:W5:Y:S01]  /*1860*/  SHFL.IDX PT, R0, R0, RZ, 0x1f ;  /* 0x00001fff00007589 */ /* 0x000f6200000e0000 */
[----:B------:R-:W-:-:S02]  /*1870*/  CS2R R102, SRZ ;  /* 0x0000000000667805 */ /* 0x000fc4000001ff00 */
[----:B------:R-:W-:Y:S02]  /*1880*/  CS2R R104, SRZ ;  /* 0x0000000000687805 */ /* 0x000fe4000001ff00 */
[----:B------:R-:W-:Y:S02]  /*1890*/  CS2R R106, SRZ ;  /* 0x00000000006a7805 */ /* 0x000fe4000001ff00 */
[----:B------:R-:W-:Y:S02]  /*18a0*/  CS2R R108, SRZ ;  /* 0x00000000006c7805 */ /* 0x000fe4000001ff00 */
[----:B------:R-:W-:Y:S02]  /*18b0*/  CS2R R110, SRZ ;  /* 0x00000000006e7805 */ /* 0x000fe4000001ff00 */
[----:B------:R-:W-:Y:S02]  /*18c0*/  CS2R R112, SRZ ;  /* 0x0000000000707805 */ /* 0x000fe4000001ff00 */
[----:B------:R-:W-:-:S02]  /*18d0*/  CS2R R114, SRZ ;  /* 0x0000000000727805 */ /* 0x000fc4000001ff00 */
[----:B------:R-:W-:Y:S02]  /*18e0*/  CS2R R132, SRZ ;  /* 0x0000000000847805 */ /* 0x000fe4000001ff00 */
[----:B------:R-:W-:Y:S02]  /*18f0*/  CS2R R130, SRZ ;  /* 0x0000000000827805 */ /* 0x000fe4000001ff00 */
[----:B------:R-:W-:Y:S02]  /*1900*/  CS2R R134, SRZ ;  /* 0x0000000000867805 */ /* 0x000fe4000001ff00 */
[----:B------:R-:W-:Y:S02]  /*1910*/  CS2R R136, SRZ ;  /* 0x0000000000887805 */ /* 0x000fe4000001ff00 */
[----:B------:R-:W-:Y:S02]  /*1920*/  CS2R R138, SRZ ;  /* 0x00000000008a7805 */ /* 0x000fe4000001ff00 */
[----:B------:R-:W-:-:S02]  /*1930*/  CS2R R140, SRZ ;  /* 0x00000000008c7805 */ /* 0x000fc4000001ff00 */
[----:B------:R-:W-:Y:S01]  /*1940*/  CS2R R142, SRZ ;  /* 0x00000000008e7805 */ /* 0x000fe2000001ff00 */
[----:B---3--:R-:W-:Y:S01]  /*1950*/  ULEA UR50, UR9, UR50, 0x18 ;  /* 0x0000003209327291 */ /* 0x008fe2000f8ec03f */
[----:B------:R-:W-:Y:S02]  /*1960*/  CS2R R144, SRZ ;  /* 0x0000000000907805 */ /* 0x000fe4000001ff00 */
[----:B------:R-:W-:Y:S02]  /*1970*/  MOV R146, RZ ;  /* 0x000000ff00927202 */ /* 0x000fe40000000f00 */
[----:B------:R-:W-:Y:S02]  /*1980*/  CS2R R116, SRZ ;  /* 0x0000000000747805 */ /* 0x000fe4000001ff00 */
[----:B------:R-:W-:Y:S02]  /*1990*/  CS2R R118, SRZ ;  /* 0x0000000000767805 */ /* 0x000fe4000001ff00 */
[----:B------:R-:W-:-:S02]  /*19a0*/  CS2R R120, SRZ ;  /* 0x0000000000787805 */ /* 0x000fc4000001ff00 */
[----:B------:R-:W-:Y:S02]  /*19b0*/  CS2R R122, SRZ ;  /* 0x00000000007a7805 */ /* 0x000fe4000001ff00 */
[----:B------:R-:W-:Y:S02]  /*19c0*/  CS2R R124, SRZ ;  /* 0x00000000007c7805 */ /* 0x000fe4000001ff00 */
[----:B----4-:R-:W-:Y:S02]  /*19d0*/  ISETP.GE.AND P0, PT, R3, 0x1, PT ;  /* 0x000000010300780c */ /* 0x010fe40003f06270 */
[----:B------:R-:W-:Y:S02]  /*19e0*/  CS2R R126, SRZ ;  /* 0x00000000007e7805 */ /* 0x000fe4000001ff00 */
[----:B-----5:R-:W-:Y:S02]  /*19f0*/  R2UR UR7, R0 ;  /* 0x00000000000772ca */ /* 0x020fe400000e0000 */
        /* <DEDUP_REMOVED lines=8> */
[----:B------:R-:W-:Y:S01]  /*1a80*/  CS2R R162, SRZ ;  /* 0x0000000000a27805 */ /* 0x000fe2000001ff00 */
[----:B------:R-:W-:Y:S01]  /*1a90*/  IMAD.U32 R6, RZ, RZ, UR48 ;  /* 0x00000030ff067e24 */ /* 0x000fe2000f8e00ff */
[----:B------:R-:W-:Y:S02]  /*1aa0*/  CS2R R56, SRZ ;  /* 0x0000000000387805 */ /* 0x000fe4000001ff00 */
[----:B------:R-:W-:Y:S01]  /*1ab0*/  CS2R R58, SRZ ;  /* 0x00000000003a7805 */ /* 0x000fe2000001ff00 */
[----:B------:R-:W-:Y:S01]  /*1ac0*/  ULEA.HI UR8, UR7, UR7, URZ, 0x1 ;  /* 0x0000000707087291 */ /* 0x000fe2000f8f083f */
[----:B------:R-:W-:Y:S02]  /*1ad0*/  CS2R R60, SRZ ;  /* 0x00000000003c7805 */ /* 0x000fe4000001ff00 */
[----:B------:R-:W-:-:S02]  /*1ae0*/  CS2R R62, SRZ ;  /* 0x00000000003e7805 */ /* 0x000fc4000001ff00 */
[----:B------:R-:W-:Y:S01]  /*1af0*/  CS2R R64, SRZ ;  /* 0x0000000000407805 */ /* 0x000fe2000001ff00 */
[----:B------:R-:W-:Y:S01]  /*1b00*/  ULOP3.LUT UR8, UR8, 0xffffe, URZ, 0xc0, !UPT ;  /* 0x000ffffe08087892 */ /* 0x000fe2000f8ec03f */
[----:B------:R-:W-:Y:S02]  /*1b10*/  CS2R R66, SRZ ;  /* 0x0000000000427805 */ /* 0x000fe4000001ff00 */
[----:B------:R-:W-:Y:S02]  /*1b20*/  CS2R R68, SRZ ;  /* 0x0000000000447805 */ /* 0x000fe4000001ff00 */
[----:B------:R-:W-:Y:S01]  /*1b30*/  CS2R R70, SRZ ;  /* 0x0000000000467805 */ /* 0x000fe2000001ff00 */
[----:B------:R-:W-:Y:S01]  /*1b40*/  UIADD3 UR8, UR7, -UR8, URZ ;  /* 0x8000000807087290 */ /* 0x000fe2000fffe03f */
[----:B------:R-:W-:Y:S02]  /*1b50*/  CS2R R72, SRZ ;  /* 0x0000000000487805 */ /* 0x000fe4000001ff00 */
[----:B------:R-:W-:Y:S01]  /*1b60*/  CS2R R74, SRZ ;  /* 0x00000000004a7805 */ /* 0x000fe2000001ff00 */
[----:B------:R-:W-:Y:S01]  /*1b70*/  UMOV UR7, URZ ;  /* 0x0000003f00077c82 */ /* 0x000fe20008000000 */
[----:B------:R-:W-:Y:S01]  /*1b80*/  ULEA UR8, UR8, UR50, 0xc ;  /* 0x0000003208087291 */ /* 0x000fe2000f8e603f */
[----:B------:R-:W-:-:S02]  /*1b90*/  CS2R R76, SRZ ;  /* 0x00000000004c7805 */ /* 0x000fc4000001ff00 */
[----:B------:R-:W-:Y:S02]  /*1ba0*/  CS2R R78, SRZ ;  /* 0x00000000004e7805 */ /* 0x000fe4000001ff00 */
[----:B------:R-:W-:Y:S01]  /*1bb0*/  CS2R R80, SRZ ;  /* 0x0000000000507805 */ /* 0x000fe2000001ff00 */
[----:B------:R-:W-:Y:S01]  /*1bc0*/  UIADD3 UR8, UR8, 0x6200, URZ ;  /* 0x0000620008087890 */ /* 0x000fe2000fffe03f */
[----:B------:R-:W-:Y:S02]  /*1bd0*/  CS2R R82, SRZ ;  /* 0x0000000000527805 */ /* 0x000fe4000001ff00 */
[----:B------:R-:W-:Y:S02]  /*1be0*/  CS2R R84, SRZ ;  /* 0x0000000000547805 */ /* 0x000fe4000001ff00 */
[----:B------:R-:W-:Y:S01]  /*1bf0*/  CS2R R86, SRZ ;  /* 0x0000000000567805 */ /* 0x000fe2000001ff00 */
[----:B------:R-:W-:Y:S01]  /*1c00*/  USHF.R.U32.HI UR8, URZ, 0x4, UR8 ;  /* 0x000000043f087899 */ /* 0x000fe20008011608 */
[----:B------:R-:W-:-:S02]  /*1c10*/  CS2R R24, SRZ ;  /* 0x0000000000187805 */ /* 0x000fc4000001ff00 */
[----:B------:R-:W-:Y:S02]  /*1c20*/  CS2R R26, SRZ ;  /* 0x00000000001a7805 */ /* 0x000fe4000001ff00 */
[----:B------:R-:W-:Y:S01]  /*1c30*/  CS2R R28, SRZ ;  /* 0x00000000001c7805 */ /* 0x000fe2000001ff00 */
[----:B------:R-:W-:Y:S01]  /*1c40*/  ULOP3.LUT UR12, UR8, 0x3fff, URZ, 0xc0, !UPT ;  /* 0x00003fff080c7892 */ /* 0x000fe2000f8ec03f */
        /* <DEDUP_REMOVED lines=12> */
[----:B------:R-:W-:Y:S01]  /*1d10*/  CS2R R54, SRZ ;  /* 0x0000000000367805 */ /* 0x000fe2000001ff00 */
[----:B------:R-:W-:Y:S06]  /*1d20*/  @!P0 BRA `(.L_x_21) ;  /* 0x0000000800708947 */ /* 0x000fec0003800000 */
[----:B------:R-:W-:-:S13]  /*1d30*/  ISETP.NE.AND P1, PT, R164, 0x3, PT ;  /* 0x00000003a400780c */ /* 0x000fda0003f25270 */
[----:B------:R-:W-:Y:S05]  /*1d40*/  @!P1 BRA `(.L_x_22) ;  /* 0x0000000000049947 */ /* 0x000fea0003800000 */
[----:B------:R-:W-:Y:S01]  /*1d50*/  BPT.TRAP 0x1 ;  /* 0x000000040000795c */ /* 0x000fe20000300000 */
.L_x_22:
[----:B------:R-:W-:Y:S01]  /*1d60*/  ULEA UR5, UR4, UR50, 0x3 ;  /* 0x0000003204057291 */ /* 0x000fe2000f8e183f */
[----:B------:R-:W-:-:S05]  /*1d70*/  IMAD.U32 R0, RZ, RZ, UR48 ;  /* 0x00000030ff007e24 */ /* 0x000fca000f8e00ff */
[----:B------:R-:W-:-:S04]  /*1d80*/  SHF.L.U32 R0, R0, 0x1f, RZ ;  /* 0x0000001f00007819 */ /* 0x000fc800000006ff */
[----:B------:R3:W4:Y:S01]  /*1d90*/  SYNCS.PHASECHK.TRANS64.TRYWAIT P0, [UR5], R0 ;  /* 0x00000000ff0075a7 */ /* 0x0007220008000145 */
[----:B------:R-:W-:Y:S05]  /*1da0*/  @!P1 BRA `(.L_x_23) ;  /* 0x0000000000049947 */ /* 0x000fea0003800000 */
[----:B------:R-:W-:Y:S01]  /*1db0*/  BPT.TRAP 0x1 ;  /* 0x000000040000795c */ /* 0x000fe20000300000 */
.L_x_23:
[----:B----4-:R-:W-:Y:S05]  /*1dc0*/  @P0 BRA `(.L_x_24) ;  /* 0x0000000000080947 */ /* 0x010fea0003800000 */
[----:B------:R-:W4:Y:S02]  /*1dd0*/  SYNCS.PHASECHK.TRANS64.TRYWAIT P0, [UR5], R0 ;  /* 0x00000000ff0075a7 */ /* 0x000f240008000145 */
[----:B----4-:R-:W-:Y:S05]  /*1de0*/  @!P0 BRA `(.L_x_25) ;  /* 0x0000007800dc8947 */ /* 0x010fea0003800000 */
.L_x_24:
[----:B------:R-:W-:Y:S01]  /*1df0*/  UIADD3 UR5, UR50, 0x2e200, URZ ;  /* 0x0002e20032057890 */ /* 0x000fe2000fffe03f */
[----:B------:R-:W-:Y:S01]  /*1e00*/  WARPGROUP.ARRIVE ;  /* 0x00000000000079c5 */ /* 0x000fe20000000000 */
[----:B------:R-:W-:Y:S01]  /*1e10*/  ULOP3.LUT UR7, UR12, 0x10000, URZ, 0xfc, !UPT ;  /* 0x000100000c077892 */ /* 0x000fe2000f8efc3f */
[----:B------:R-:W-:Y:S01]  /*1e20*/  CS2R R100, SRZ ;  /* 0x0000000000647805 */ /* 0x000fe2000001ff00 */
[----:B------:R-:W-:Y:S01]  /*1e30*/  USHF.R.U32.HI UR5, URZ, 0x4, UR5 ;  /* 0x000000043f057899 */ /* 0x000fe20008011605 */
[----:B------:R-:W-:Y:S01]  /*1e40*/  IMAD.MOV.U32 R99, RZ, RZ, RZ ;  /* 0x000000ffff637224 */ /* 0x000fe200078e00ff */
[----:B------:R-:W-:Y:S01]  /*1e50*/  ULEA UR7, UR4, UR7, 0xa ;  /* 0x0000000704077291 */ /* 0x000fe2000f8e503f */
[----:B------:R-:W-:Y:S01]  /*1e60*/  CS2R R102, SRZ ;  /* 0x0000000000667805 */ /* 0x000fe2000001ff00 */
[----:B------:R-:W-:Y:S01]  /*1e70*/  ULOP3.LUT UR5, UR5, 0x3fff, URZ, 0xc0, !UPT ;  /* 0x00003fff05057892 */ /* 0x000fe2000f8ec03f */
[----:B------:R-:W-:Y:S01]  /*1e80*/  CS2R R104, SRZ ;  /* 0x0000000000687805 */ /* 0x000fe2000001ff00 */
[----:B------:R-:W-:Y:S01]  /*1e90*/  UMOV UR9, 0x80000020 ;  /* 0x8000002000097882 */ /* 0x000fe20000000000 */
[----:B------:R-:W-:Y:S01]  /*1ea0*/  UMOV UR11, 0x80000020 ;  /* 0x80000020000b7882 */ /* 0x000fe20000000000 */
[----:B------:R-:W-:Y:S01]  /*1eb0*/  ULOP3.LUT UR5, UR5, 0x10000, URZ, 0xfc, !UPT ;  /* 0x0001000005057892 */ /* 0x000fe2000f8efc3f */
[----:B------:R-:W-:Y:S01]  /*1ec0*/  CS2R R106, SRZ ;  /* 0x00000000006a7805 */ /* 0x000fe2000001ff00 */
[----:B------:R-:W-:Y:S01]  /*1ed0*/  UMOV UR8, UR7 ;  /* 0x0000000700087c82 */ /* 0x000fe20008000000 */
[----:B------:R-:W-:Y:S01]  /*1ee0*/  CS2R R108, SRZ ;  /* 0x00000000006c7805 */ /* 0x000fe2000001ff00 */
[----:B------:R-:W-:Y:S01]  /*1ef0*/  ULEA UR6, UR4, UR5, 0x8 ;  /* 0x0000000504067291 */ /* 0x000fe2000f8e403f */
[----:B------:R-:W-:Y:S01]  /*1f00*/  CS2R R110, SRZ ;  /* 0x00000000006e7805 */ /* 0x000fe2000001ff00 */
[----:B------:R-:W-:Y:S01]  /*1f10*/  UIADD3 UR5, UR7, 0x200, URZ ;  /* 0x0000020007057890 */ /* 0x000fe2000fffe03f */
[----:B------:R-:W-:-:S02]  /*1f20*/  CS2R R112, SRZ ;  /* 0x0000000000707805 */ /* 0x000fc4000001ff00 */
[----:B------:R-:W-:Y:S02]  /*1f30*/  CS2R R114, SRZ ;  /* 0x0000000000727805 */ /* 0x000fe4000001ff00 */
[----:B------:R-:W-:Y:S02]  /*1f40*/  CS2R R132, SRZ ;  /* 0x0000000000847805 */ /* 0x000fe4000001ff00 */
[----:B------:R-:W-:Y:S01]  /*1f50*/  CS2R R130, SRZ ;  /* 0x0000000000827805 */ /* 0x000fe2000001ff00 */
[----:B------:R-:W-:Y:S01]  /*1f60*/  UMOV UR10, UR6 ;  /* 0x00000006000a7c82 */ /* 0x000fe20008000000 */
[----:B------:R-:W-:Y:S01]  /*1f70*/  CS2R R134, SRZ ;  /* 0x0000000000867805 */ /* 0x000fe2000001ff00 */
[----:B------:R-:W-:Y:S01]  /*1f80*/  QGMMA.64x64x32.F32.E4M3.E4M3 R56, gdesc[UR8], RZ, !UPT, gsb0 ;  /* 0x00e00000083879f3 */ /* 0x000fe2000c0008ff */
[----:B------:R-:W-:Y:S01]  /*1f90*/  UMOV UR8, UR5 ;  /* 0x0000000500087c82 */ /* 0x000fe20008000000 */
[----:B------:R-:W-:Y:S01]  /*1fa0*/  UMOV UR9, 0x80000020 ;  /* 0x8000002000097882 */ /* 0x000fe20000000000 */
[----:B------:R-:W-:Y:S01]  /*1fb0*/  UMOV UR5, 0x2 ;  /* 0x0000000200057882 */ /* 0x000fe20000000000 */
[----:B------:R-:W-:-:S02]  /*1fc0*/  CS2R R136, SRZ ;  /* 0x0000000000887805 */ /* 0x000fc4000001ff00 */
[----:B------:R-:W-:Y:S02]  /*1fd0*/  CS2R R138, SRZ ;  /* 0x00000000008a7805 */ /* 0x000fe4000001ff00 */
[----:B------:R-:W-:Y:S02]  /*1fe0*/  CS2R R140, SRZ ;  /* 0x00000000008c7805 */ /* 0x000fe4000001ff00 */
[----:B------:R-:W-:Y:S02]  /*1ff0*/  CS2R R142, SRZ ;  /* 0x00000000008e7805 */ /* 0x000fe4000001ff00 */
[----:B------:R-:W-:Y:S01]  /*2000*/  CS2R R144, SRZ ;  /* 0x0000000000907805 */ /* 0x000fe2000001ff00 */
[----:B------:R-:W-:Y:S01]  /*2010*/  IMAD.MOV.U32 R146, RZ, RZ, RZ ;  /* 0x000000ffff927224 */ /* 0x000fe200078e00ff */
        /* <DEDUP_REMOVED lines=15> */
[----:B------:R-:W-:Y:S02]  /*2110*/  WARPGROUP.DEPBAR.LE gsb0, 0x0 ;  /* 0x00008000000079c5 */ /* 0x000fe40000010000 */
[----:B------:R-:W-:-:S06]  /*2120*/  WARPGROUP.ARRIVE ;  /* 0x00000000000079c5 */ /* 0x000fcc0000000000 */
[----:B------:R-:W-:Y:S01]  /*2130*/  QGMMA.64x64x32.F32.E4M3.E4M3 R24, gdesc[UR8], RZ, !UPT, gsb0 ;  /* 0x00e00000081879f3 */ /* 0x000fe2000c0008ff */
[----:B------:R-:W-:Y:S02]  /*2140*/  UIADD3 UR8, UR7, 0x2, URZ ;  /* 0x0000000207087890 */ /* 0x000fe4000fffe03f */
[----:B------:R-:W-:Y:S01]  /*2150*/  UIADD3 UR10, UR6, 0x2, URZ ;  /* 0x00000002060a7890 */ /* 0x000fe2000fffe03f */
[----:B------:R-:W-:Y:S01]  /*2160*/  UMOV UR9, 0x80000020 ;  /* 0x8000002000097882 */ /* 0x000fe20000000000 */
[----:B------:R-:W-:Y:S01]  /*2170*/  UMOV UR11, 0x80000020 ;  /* 0x80000020000b7882 */ /* 0x000fe20000000000 */
[----:B------:R-:W-:Y:S01]  /*2180*/  UIADD3 UR7, UR7, 0x202, URZ ;  /* 0x0000020207077890 */ /* 0x000fe2000fffe03f */
[----:B------:R-:W-:Y:S02]  /*2190*/  ULDC UR6, c[0x0][0x50c] ;  /* 0x0001430000067ab9 */ /* 0x000fe40000000800 */
[----:B------:R-:W-:-:S04]  /*21a0*/  UISETP.NE.AND UP0, UPT, UR6, 0x2, UPT ;  /* 0x000000020600788c */ /* 0x000fc8000bf05270 */
[----:B------:R-:W-:-:S06]  /*21b0*/  USEL UR6, URZ, 0x1, UP0 ;  /* 0x000000013f067887 */ /* 0x000fcc0008000000 */
[----:B------:R-:W-:Y:S01]  /*21c0*/  ISETP.NE.AND P0, PT, RZ, UR6, PT ;  /* 0x00000006ff007c0c */ /* 0x000fe2000bf05270 */
[----:B------:R-:W-:Y:S02]  /*21d0*/  WARPGROUP.DEPBAR.LE gsb0, 0x0 ;  /* 0x00008000000079c5 */ /* 0x000fe40000010000 */
[----:B------:R-:W-:-:S06]  /*21e0*/  WARPGROUP.ARRIVE ;  /* 0x00000000000079c5 */ /* 0x000fcc0000000000 */
[----:B------:R-:W-:Y:S01]  /*21f0*/  QGMMA.64x64x32.F32.E4M3.E4M3 R56, gdesc[UR8], R56, gsb0 ;  /* 0x00e00000083879f3 */ /* 0x000fe20008000838 */
[----:B------:R-:W-:Y:S01]  /*2200*/  UMOV UR8, UR7 ;  /* 0x0000000700087c82 */ /* 0x000fe20008000000 */
[----:B------:R-:W-:Y:S01]  /*2210*/  UMOV UR9, 0x80000020 ;  /* 0x8000002000097882 */ /* 0x000fe20000000000 */
[----:B------:R-:W-:Y:S02]  /*2220*/  WARPGROUP.DEPBAR.LE gsb0, 0x0 ;  /* 0x00008000000079c5 */ /* 0x000fe40000010000 */
[----:B------:R-:W-:-:S06]  /*2230*/  WARPGROUP.ARRIVE ;  /* 0x00000000000079c5 */ /* 0x000fcc0000000000 */
[----:B------:R-:W-:Y:S03]  /*2240*/  QGMMA.64x64x32.F32.E4M3.E4M3 R24, gdesc[UR8], R24, gsb0 ;  /* 0x00e00000081879f3 */ /* 0x000fe60008000818 */
[----:B------:R-:W-:Y:S02]  /*2250*/  WARPGROUP.DEPBAR.LE gsb0, 0x0 ;  /* 0x00008000000079c5 */ /* 0x000fe40000010000 */
[----:B------:R-:W-:Y:S05]  /*2260*/  @!P0 BRA `(.L_x_26) ;  /* 0x0000000400048947 */ /* 0x000fea0003800000 */
[----:B------:R-:W-:Y:S01]  /*2270*/  FADD R163, RZ, R56 ;  /* 0x00000038ffa37221 */ /* 0x000fe20000000000 */
[----:B------:R-:W-:-:S01]  /*2280*/  FADD R162, RZ, R57 ;  /* 0x00000039ffa27221 */ /* 0x000fc20000000000 */
        /* <DEDUP_REMOVED lines=62> */
[----:B------:R-:W-:-:S06]  /*2670*/  UMOV UR5, URZ ;  /* 0x0000003f00057c82 */ /* 0x000fcc0008000000 */
.L_x_26:
[----:B------:R-:W-:-:S04]  /*2680*/  UIADD3 UR13, UR4, 0x1, URZ ;  /* 0x00000001040d7890 */ /* 0x000fc8000fffe03f */
[----:B------:R-:W-:-:S04]  /*2690*/  UISETP.NE.AND UP0, UPT, UR13, 0xa, UPT ;  /* 0x0000000a0d00788c */ /* 0x000fc8000bf05270 */
[----:B------:R-:W-:Y:S02]  /*26a0*/  USEL UR7, URZ, 0x1, UP0 ;  /* 0x000000013f077887 */ /* 0x000fe40008000000 */
[----:B------:R-:W-:Y:S02]  /*26b0*/  USEL UR13, UR13, URZ, UP0 ;  /* 0x0000003f0d0d7287 */ /* 0x000fe40008000000 */
[----:B------:R-:W-:-:S06]  /*26c0*/  ULOP3.LUT UR7, UR48, UR7, URZ, 0x3c, !UPT ;  /* 0x0000000730077292 */ /* 0x000fcc000f8e3c3f */
[----:B------:R-:W-:Y:S01]  /*26d0*/  IMAD.U32 R6, RZ, RZ, UR7 ;  /* 0x00000007ff067e24 */ /* 0x000fe2000f8e00ff */
[----:B------:R-:W-:-:S06]  /*26e0*/  UMOV UR7, 0x1 ;  /* 0x0000000100077882 */ /* 0x000fcc0000000000 */
.L_x_21:
[----:B------:R-:W-:-:S04]  /*26f0*/  UISETP.LT.AND UP0, UPT, UR49, 0x1, UPT ;  /* 0x000000013100788c */ /* 0x000fc8000bf01270 */
[----:B------:R-:W-:-:S04]  /*2700*/  USEL UR8, UR49, 0x1, UP0 ;  /* 0x0000000131087887 */ /* 0x000fc80008000000 */
[----:B------:R-:W-:-:S04]  /*2710*/  UIADD3 UR8, UR49, -UR8, URZ ;  /* 0x8000000831087290 */ /* 0x000fc8000fffe03f */
[----:B------:R-:W-:-:S06]  /*2720*/  UISETP.GE.AND UP0, UPT, UR8, 0x1, UPT ;  /* 0x000000010800788c */ /* 0x000fcc000bf06270 */
[----:B------:R-:W-:-:S13]  /*2730*/  PLOP3.LUT P0, PT, PT, PT, UP0, 0x80, 0x0 ;  /* 0x000000000000781c */ /* 0x000fda0003f0f008 */
[----:B------:R-:W-:Y:S05]  /*2740*/  @!P0 BRA `(.L_x_27) ;  /* 0x0000000800388947 */ /* 0x000fea0003800000 */
[----:B---34-:R-:W-:Y:S01]  /*2750*/  MOV R0, UR8 ;  /* 0x0000000800007c02 */ /* 0x018fe20008000f00 */
[----:B------:R-:W-:Y:S01]  /*2760*/  IMAD.U32 R3, RZ, RZ, UR4 ;  /* 0x00000004ff037e24 */ /* 0x000fe2000f8e00ff */
[----:B------:R-:W-:-:S06]  /*2770*/  ULDC UR15, c[0x0][0x50c] ;  /* 0x00014300000f7ab9 */ /* 0x000fcc0000000800 */
.L_x_35:
[----:B------:R-:W-:-:S13]  /*2780*/  ISETP.NE.AND P1, PT, R164, 0x3, PT ;  /* 0x00000003a400780c */ /* 0x000fda0003f25270 */
[----:B------:R-:W-:Y:S05]  /*2790*/  @!P1 BRA `(.L_x_28) ;  /* 0x0000000000049947 */ /* 0x000fea0003800000 */
[----:B------:R-:W-:Y:S01]  /*27a0*/  BPT.TRAP 0x1 ;  /* 0x000000040000795c */ /* 0x000fe20000300000 */
.L_x_28:
[----:B------:R-:W-:Y:S01]  /*27b0*/  ULEA UR8, UR13, UR50, 0x3 ;  /* 0x000000320d087291 */ /* 0x000fe2000f8e183f */
[----:B-12---:R-:W-:-:S08]  /*27c0*/  SHF.L.U32 R4, R6, 0x1f, RZ ;  /* 0x0000001f06047819 */ /* 0x006fd000000006ff */
[----:B------:R1:W2:Y:S01]  /*27d0*/  SYNCS.PHASECHK.TRANS64.TRYWAIT P0, [UR8], R4 ;  /* 0x00000004ff0075a7 */ /* 0x0002a20008000148 */
[----:B------:R-:W-:Y:S05]  /*27e0*/  @!P1 BRA `(.L_x_29) ;  /* 0x0000000000049947 */ /* 0x000fea0003800000 */
[----:B------:R-:W-:Y:S01]  /*27f0*/  BPT.TRAP 0x1 ;  /* 0x000000040000795c */ /* 0x000fe20000300000 */
.L_x_29:
[----:B--2---:R-:W-:Y:S05]  /*2800*/  @P0 BRA `(.L_x_30) ;  /* 0x0000000000080947 */ /* 0x004fea0003800000 */
[----:B------:R-:W2:Y:S02]  /*2810*/  SYNCS.PHASECHK.TRANS64.TRYWAIT P0, [UR8], R4 ;  /* 0x00000004ff0075a7 */ /* 0x000ea40008000148 */
[----:B--2---:R-:W-:Y:S05]  /*2820*/  @!P0 BRA `(.L_x_31) ;  /* 0x0000007000648947 */ /* 0x004fea0003800000 */
.L_x_30:
[----:B------:R-:W-:Y:S01]  /*2830*/  UIADD3 UR8, UR50, 0x2e200, URZ ;  /* 0x0002e20032087890 */ /* 0x000fe2000fffe03f */
[----:B------:R-:W-:Y:S01]  /*2840*/  WARPGROUP.ARRIVE ;  /* 0x00000000000079c5 */ /* 0x000fe20000000000 */
[----:B------:R-:W-:Y:S02]  /*2850*/  UISETP.NE.AND UP0, UPT, UR6, URZ, UPT ;  /* 0x0000003f0600728c */ /* 0x000fe4000bf05270 */
[----:B------:R-:W-:Y:S02]  /*2860*/  USHF.R.U32.HI UR8, URZ, 0x4, UR8 ;  /* 0x000000043f087899 */ /* 0x000fe40008011608 */
[----:B------:R-:W-:Y:S02]  /*2870*/  USEL UR7, UR7, URZ, !UP0 ;  /* 0x0000003f07077287 */ /* 0x000fe4000c000000 */
[----:B------:R-:W-:Y:S02]  /*2880*/  ULOP3.LUT UR8, UR8, 0x3fff, URZ, 0xc0, !UPT ;  /* 0x00003fff08087892 */ /* 0x000fe4000f8ec03f */
[----:B------:R-:W-:-:S02]  /*2890*/  ULOP3.LUT UR6, UR12, 0x10000, URZ, 0xfc, !UPT ;  /* 0x000100000c067892 */ /* 0x000fc4000f8efc3f */
[----:B------:R-:W-:Y:S02]  /*28a0*/  ULOP3.LUT UR8, UR8, 0x10000, URZ, 0xfc, !UPT ;  /* 0x0001000008087892 */ /* 0x000fe4000f8efc3f */
[----:B------:R-:W-:Y:S02]  /*28b0*/  UISETP.NE.U32.AND UP0, UPT, UR7, URZ, UPT ;  /* 0x0000003f0700728c */ /* 0x000fe4000bf05070 */
[----:B------:R-:W-:Y:S02]  /*28c0*/  ULEA UR7, UR13, UR6, 0xa ;  /* 0x000000060d077291 */ /* 0x000fe4000f8e503f */
[----:B------:R-:W-:Y:S01]  /*28d0*/  ULEA UR6, UR13, UR8, 0x8 ;  /* 0x000000080d067291 */ /* 0x000fe2000f8e403f */
[----:B------:R-:W-:Y:S01]  /*28e0*/  UMOV UR9, 0x80000020 ;  /* 0x8000002000097882 */ /* 0x000fe20000000000 */
[----:B------:R-:W-:Y:S01]  /*28f0*/  UMOV UR11, 0x80000020 ;  /* 0x80000020000b7882 */ /* 0x000fe20000000000 */
[----:B------:R-:W-:Y:S02]  /*2900*/  UIADD3 UR14, UR7, 0x200, URZ ;  /* 0x00000200070e7890 */ /* 0x000fe4000fffe03f */
[----:B------:R-:W-:-:S02]  /*2910*/  UMOV UR8, UR7 ;  /* 0x0000000700087c82 */ /* 0x000fc40008000000 */
[----:B------:R-:W-:Y:S01]  /*2920*/  UMOV UR10, UR6 ;  /* 0x00000006000a7c82 */ /* 0x000fe20008000000 */
[----:B------:R-:W-:Y:S01]  /*2930*/  UIADD3 UR5, UR5, 0x2, URZ ;  /* 0x0000000205057890 */ /* 0x000fe2000fffe03f */
[----:B------:R-:W-:Y:S01]  /*2940*/  QGMMA.64x64x32.F32.E4M3.E4M3 R56, gdesc[UR8], R56, UP0, gsb0 ;  /* 0x00e00000083879f3 */ /* 0x000fe2000b800838 */
[----:B------:R-:W-:Y:S01]  /*2950*/  UMOV UR9, 0x80000020 ;  /* 0x8000002000097882 */ /* 0x000fe20000000000 */
[----:B------:R-:W-:Y:S01]  /*2960*/  UMOV UR8, UR14 ;  /* 0x0000000e00087c82 */ /* 0x000fe20008000000 */
[----:B------:R-:W-:Y:S02]  /*2970*/  WARPGROUP.DEPBAR.LE gsb0, 0x0 ;  /* 0x00008000000079c5 */ /* 0x000fe40000010000 */
[----:B------:R-:W-:-:S06]  /*2980*/  WARPGROUP.ARRIVE ;  /* 0x00000000000079c5 */ /* 0x000fcc0000000000 */
[----:B------:R-:W-:Y:S01]  /*2990*/  QGMMA.64x64x32.F32.E4M3.E4M3 R24, gdesc[UR8], R24, UP0, gsb0 ;  /* 0x00e00000081879f3 */ /* 0x000fe2000b800818 */
[----:B------:R-:W-:Y:S02]  /*29a0*/  UIADD3 UR8, UR7, 0x2, URZ ;  /* 0x0000000207087890 */ /* 0x000fe4000fffe03f */
[----:B------:R-:W-:Y:S01]  /*29b0*/  UIADD3 UR10, UR6, 0x2, URZ ;  /* 0x00000002060a7890 */ /* 0x000fe2000fffe03f */
[----:B------:R-:W-:Y:S01]  /*29c0*/  UMOV UR9, 0x80000020 ;  /* 0x8000002000097882 */ /* 0x000fe20000000000 */
[----:B------:R-:W-:Y:S01]  /*29d0*/  UMOV UR11, 0x80000020 ;  /* 0x80000020000b7882 */ /* 0x000fe20000000000 */
[----:B------:R-:W-:Y:S02]  /*29e0*/  UIADD3 UR7, UR7, 0x202, URZ ;  /* 0x0000020207077890 */ /* 0x000fe4000fffe03f */
[----:B------:R-:W-:-:S04]  /*29f0*/  UISETP.NE.AND UP0, UPT, UR5, UR15, UPT ;  /* 0x0000000f0500728c */ /* 0x000fc8000bf05270 */
        /* <DEDUP_REMOVED lines=12> */
[----:B------:R-:W-:Y:S01]  /*2ac0*/  FADD R163, R56, R163 ;  /* 0x000000a338a37221 */ /* 0x000fe20000000000 */
[----:B------:R-:W-:-:S01]  /*2ad0*/  FADD R162, R57, R162 ;  /* 0x000000a239a27221 */ /* 0x000fc20000000000 */
        /* <DEDUP_REMOVED lines=62> */
[----:B------:R-:W-:-:S06]  /*2ec0*/  UMOV UR5, URZ ;  /* 0x0000003f00057c82 */ /* 0x000fcc0008000000 */
.L_x_32:
[----:B------:R-:W-:Y:S05]  /*2ed0*/  @!P1 BRA `(.L_x_33) ;  /* 0x0000000000049947 */ /* 0x000fea0003800000 */
[----:B------:R-:W-:Y:S01]  /*2ee0*/  BPT.TRAP 0x1 ;  /* 0x000000040000795c */ /* 0x000fe20000300000 */
.L_x_33:
[----:B------:R-:W-:-:S13]  /*2ef0*/  ISETP.NE.AND P0, PT, R22, RZ, PT ;  /* 0x000000ff1600720c */ /* 0x000fda0003f05270 */
[----:B-12---:R-:W-:-:S05]  /*2f00*/  @P0 LEA R4, R3, UR50, 0x3 ;  /* 0x0000003203040c11 */ /* 0x006fca000f8e18ff */
[----:B------:R-:W-:-:S05]  /*2f10*/  @P0 VIADD R4, R4, 0x50 ;  /* 0x0000005004040836 */ /* 0x000fca0000000000 */
[----:B------:R-:W-:-:S04]  /*2f20*/  @P0 PRMT R4, R23, 0x654, R4 ;  /* 0x0000065417040816 */ /* 0x000fc80000000004 */
[----:B------:R1:W-:Y:S01]  /*2f30*/  @P0 SYNCS.ARRIVE.TRANS64.RED.A1T0 RZ, [R4+URZ], RZ ;  /* 0x000000ff04ff09a7 */ /* 0x0003e2000810043f */
[----:B------:R-:W-:-:S13]  /*2f40*/  ISETP.GT.U32.AND P0, PT, R19, 0x1, PT ;  /* 0x000000011300780c */ /* 0x000fda0003f04070 */
[----:B-1----:R-:W-:Y:S05]  /*2f50*/  @P0 BRA `(.L_x_34) ;  /* 0x0000000000040947 */ /* 0x002fea0003800000 */
[----:B------:R-:W-:Y:S01]  /*2f60*/  BPT.TRAP 0x1 ;  /* 0x000000040000795c */ /* 0x000fe20000300000 */
.L_x_34:
[----:B------:R-:W-:Y:S01]  /*2f70*/  UIADD3 UR13, UR13, 0x1, URZ ;  /* 0x000000010d0d7890 */ /* 0x000fe2000fffe03f */
[C---:B------:R-:W-:Y:S01]  /*2f80*/  ISETP.GT.AND P1, PT, R0.reuse, 0x1, PT ;  /* 0x000000010000780c */ /* 0x040fe20003f24270 */
[----:B------:R-:W-:Y:S02]  /*2f90*/  VIADD R3, R3, 0x1 ;  /* 0x0000000103037836 */ /* 0x000fe40000000000 */
[----:B------:R-:W-:Y:S01]  /*2fa0*/  UISETP.NE.AND UP0, UPT, UR13, 0xa, UPT ;  /* 0x0000000a0d00788c */ /* 0x000fe2000bf05270 */
[----:B------:R-:W-:Y:S02]  /*2fb0*/  VIADD R0, R0, 0xffffffff ;  /* 0xffffffff00007836 */ /* 0x000fe40000000000 */
[C---:B------:R-:W-:Y:S01]  /*2fc0*/  ISETP.NE.AND P0, PT, R3.reuse, 0xa, PT ;  /* 0x0000000a0300780c */ /* 0x040fe20003f05270 */
[----:B------:R-:W-:Y:S02]  /*2fd0*/  USEL UR7, URZ, 0x1, UP0 ;  /* 0x000000013f077887 */ /* 0x000fe40008000000 */
[----:B------:R-:W-:Y:S01]  /*2fe0*/  USEL UR13, UR13, URZ, UP0 ;  /* 0x0000003f0d0d7287 */ /* 0x000fe20008000000 */
[----:B------:R-:W-:-:S03]  /*2ff0*/  SEL R3, R3, RZ, P0 ;  /* 0x000000ff03037207 */ /* 0x000fc60000000000 */
[----:B------:R-:W-:Y:S01]  /*3000*/  LOP3.LUT R6, R6, UR7, RZ, 0x3c, !PT ;  /* 0x0000000706067c12 */ /* 0x000fe2000f8e3cff */
[----:B------:R-:W-:Y:S01]  /*3010*/  UMOV UR7, 0x1 ;  /* 0x0000000100077882 */ /* 0x000fe20000000000 */
[----:B------:R-:W-:Y:S06]  /*3020*/  @P1 BRA `(.L_x_35) ;  /* 0xfffffff400d41947 */ /* 0x000fec000383ffff */
.L_x_27:
[----:B------:R-:W-:Y:S01]  /*3030*/  UISETP.NE.AND UP0, UPT, UR5, URZ, UPT ;  /* 0x0000003f0500728c */ /* 0x000fe2000bf05270 */
[----:B---34-:R-:W3:Y:S03]  /*3040*/  LDC R0, c[0x0][0x28c] ;  /* 0x0000a300ff007b82 */ /* 0x018ee60000000800 */
[----:B------:R-:W-:-:S06]  /*3050*/  USEL UR5, URZ, 0x1, !UP0 ;  /* 0x000000013f057887 */ /* 0x000fcc000c000000 */
[----:B------:R-:W-:Y:S02]  /*3060*/  ISETP.NE.AND P0, PT, RZ, UR5, PT ;  /* 0x00000005ff007c0c */ /* 0x000fe4000bf05270 */
[----:B---3--:R-:W-:-:S11]  /*3070*/  ISETP.GE.AND P1, PT, R0, 0x1, PT ;  /* 0x000000010000780c */ /* 0x008fd60003f26270 */
[----:B------:R-:W-:Y:S05]  /*3080*/  @!P0 BRA `(.L_x_36) ;  /* 0x0000000400008947 */ /* 0x000fea0003800000 */
[----:B------:R-:W-:Y:S01]  /*3090*/  FADD R163, R56, R163 ;  /* 0x000000a338a37221 */ /* 0x000fe20000000000 */
        /* <DEDUP_REMOVED lines=62> */
[----:B------:R-:W-:-:S07]  /*3480*/  FADD R100, R100, R55 ;  /* 0x0000003764647221 */ /* 0x000fce0000000000 */
.L_x_36:
[----:B------:R-:W-:Y:S05]  /*3490*/  @!P1 BRA `(.L_x_37) ;  /* 0x0000000000549947 */ /* 0x000fea0003800000 */
[----:B------:R-:W-:-:S13]  /*34a0*/  ISETP.NE.AND P0, PT, R164, 0x3, PT ;  /* 0x00000003a400780c */ /* 0x000fda0003f05270 */
[----:B------:R-:W-:Y:S05]  /*34b0*/  @!P0 BRA `(.L_x_38) ;  /* 0x0000000000048947 */ /* 0x000fea0003800000 */
[----:B------:R-:W-:Y:S01]  /*34c0*/  BPT.TRAP 0x1 ;  /* 0x000000040000795c */ /* 0x000fe20000300000 */
.L_x_38:
[----:B------:R-:W-:Y:S01]  /*34d0*/  ISETP.NE.AND P0, PT, R22, RZ, PT ;  /* 0x000000ff1600720c */ /* 0x000fe20003f05270 */
[----:B------:R-:W-:Y:S01]  /*34e0*/  BSSY B0, `(.L_x_39) ;  /* 0x000000e000007945 */ /* 0x000fe20003800000 */
[----:B------:R-:W-:-:S11]  /*34f0*/  ISETP.GT.U32.AND P1, PT, R19, 0x1, PT ;  /* 0x000000011300780c */ /* 0x000fd60003f24070 */
[----:B------:R-:W-:Y:S05]  /*3500*/  @!P0 BRA `(.L_x_40) ;  /* 0x00000000002c8947 */ /* 0x000fea0003800000 */
[----:B------:R-:W-:-:S04]  /*3510*/  UISETP.LT.AND UP0, UPT, UR49, 0x1, UPT ;  /* 0x000000013100788c */ /* 0x000fc8000bf01270 */
[----:B------:R-:W-:-:S04]  /*3520*/  USEL UR5, UR49, 0x1, UP0 ;  /* 0x0000000131057887 */ /* 0x000fc80008000000 */
[----:B------:R-:W-:-:S04]  /*3530*/  UIADD3 UR5, UR4, UR49, -UR5 ;  /* 0x0000003104057290 */ /* 0x000fc8000fffe805 */
[----:B------:R-:W-:-:S04]  /*3540*/  UIMAD.WIDE.U32 UR6, UR5, -0x33333333, URZ ;  /* 0xcccccccd050678a5 */ /* 0x000fc8000f8e003f */
[----:B------:R-:W-:-:S04]  /*3550*/  USHF.R.U32.HI UR6, URZ, 0x3, UR7 ;  /* 0x000000033f067899 */ /* 0x000fc80008011607 */
[----:B------:R-:W-:-:S04]  /*3560*/  UIMAD UR5, UR6, -0xa, UR5 ;  /* 0xfffffff6060578a4 */ /* 0x000fc8000f8e0205 */
[----:B------:R-:W-:-:S04]  /*3570*/  ULEA UR5, UR5, UR50, 0x3 ;  /* 0x0000003205057291 */ /* 0x000fc8000f8e183f */
[----:B------:R-:W-:-:S06]  /*3580*/  UIADD3 UR5, UR5, 0x50, URZ ;  /* 0x0000005005057890 */ /* 0x000fcc000fffe03f */
[----:B------:R-:W-:-:S05]  /*3590*/  IMAD.U32 R0, RZ, RZ, UR5 ;  /* 0x00000005ff007e24 */ /* 0x000fca000f8e00ff */
[----:B------:R-:W-:-:S04]  /*35a0*/  PRMT R0, R23, 0x654, R0 ;  /* 0x0000065417007816 */ /* 0x000fc80000000000 */
[----:B------:R3:W-:Y:S03]  /*35b0*/  SYNCS.ARRIVE.TRANS64.RED.A1T0 RZ, [R0+URZ], RZ ;  /* 0x000000ff00ff79a7 */ /* 0x0007e6000810043f */
.L_x_40:
[----:B------:R-:W-:Y:S05]  /*35c0*/  BSYNC B0 ;  /* 0x0000000000007941 */ /* 0x000fea0003800000 */
.L_x_39:
[----:B------:R-:W-:Y:S05]  /*35d0*/  @P1 BRA `(.L_x_37) ;  /* 0x0000000000041947 */ /* 0x000fea0003800000 */
[----:B------:R-:W-:Y:S01]  /*35e0*/  BPT.TRAP 0x1 ;  /* 0x000000040000795c */ /* 0x000fe20000300000 */
.L_x_37:
[----:B------:R-:W-:Y:S01]  /*35f0*/  UIADD3 UR6, UR50, 0x100, URZ ;  /* 0x0000010032067890 */ /* 0x000fe2000fffe03f */
[----:B------:R-:W-:Y:S01]  /*3600*/  R2UR UR46, R89 ;  /* 0x00000000592e72ca */ /* 0x000fe200000e0000 */
[----:B------:R-:W-:Y:S01]  /*3610*/  UIADD3 UR51, UR49, UR4, URZ ;  /* 0x0000000431337290 */ /* 0x000fe2000fffe03f */
[----:B------:R-:W-:Y:S01]  /*3620*/  R2UR UR45, R88 ;  /* 0x00000000582d72ca */ /* 0x000fe200000e0000 */
[----:B------:R-:W-:Y:S02]  /*3630*/  UISETP.GE.U32.AND UP1, UPT, UR49, 0xa, UPT ;  /* 0x0000000a3100788c */ /* 0x000fe4000bf26070 */
[----:B------:R-:W-:Y:S02]  /*3640*/  ULOP3.LUT UP2, URZ, UR6, 0x9f, URZ, 0xc0, !UPT ;  /* 0x0000009f063f7892 */ /* 0x000fe4000f84c03f */
[----:B------:R-:W-:-:S04]  /*3650*/  UISETP.GT.U32.AND UP0, UPT, UR51, 0x9, UPT ;  /* 0x000000093300788c */ /* 0x000fc8000bf04070 */
[----:B------:R-:W-:Y:S01]  /*3660*/  UISETP.LT.U32.AND UP0, UPT, UR49, 0xa, UP0 ;  /* 0x0000000a3100788c */ /* 0x000fe20008701070 */
[----:B------:R-:W-:Y:S01]  /*3670*/  PLOP3.LUT P0, PT, PT, PT, UP2, 0x80, 0x0 ;  /* 0x000000000000781c */ /* 0x000fe20003f0f028 */
[----:B------:R-:W-:Y:S02]  /*3680*/  USHF.L.U32 UR46, UR46, 0x8, URZ ;  /* 0x000000082e2e7899 */ /* 0x000fe4000800063f */
[----:B------:R-:W-:Y:S02]  /*3690*/  @UP1 UIMAD.WIDE.U32 UR4, UR51, -0x33333333, URZ ;  /* 0xcccccccd330418a5 */ /* 0x000fe4000f8e003f */
[----:B------:R-:W-:Y:S02]  /*36a0*/  USEL UR6, URZ, 0x1, !UP0 ;  /* 0x000000013f067887 */ /* 0x000fe4000c000000 */
[----:B------:R-:W-:Y:S02]  /*36b0*/  @UP1 USHF.R.U32.HI UR4, URZ, 0x3, UR5 ;  /* 0x000000033f041899 */ /* 0x000fe40008011605 */
[----:B------:R-:W-:-:S02]  /*36c0*/  ULOP3.LUT UR48, UR48, UR6, URZ, 0x3c, !UPT ;  /* 0x0000000630307292 */ /* 0x000fc4000f8e3c3f */
[----:B------:R-:W-:Y:S02]  /*36d0*/  USHF.L.U32 UR45, UR45, 0x6, URZ ;  /* 0x000000062d2d7899 */ /* 0x000fe4000800063f */
[----:B------:R-:W-:Y:S01]  /*36e0*/  @UP1 ULOP3.LUT UR48, UR48, 0x1, UR4, 0x78, !UPT ;  /* 0x0000000130301892 */ /* 0x000fe2000f8e7804 */
[----:B------:R-:W-:Y:S11]  /*36f0*/  @!P0 BRA `(.L_x_41) ;  /* 0x0000000000408947 */ /* 0x000ff60003800000 */
[----:B---3--:R-:W-:Y:S01]  /*3700*/  MOV R0, 0x0 ;  /* 0x0000000000007802 */ /* 0x008fe20000000f00 */
[----:B------:R-:W-:Y:S01]  /*3710*/  ULDC.64 UR4, c[0x4][0x70] ;  /* 0x01001c0000047ab9 */ /* 0x000fe20000000a00 */
[----:B------:R-:W-:Y:S01]  /*3720*/  ULDC.64 UR6, c[0x4][0x8] ;  /* 0x0100020000067ab9 */ /* 0x000fe20000000a00 */
[----:B-12---:R-:W-:Y:S01]  /*3730*/  MOV R4, UR4 ;  /* 0x0000000400047c02 */ /* 0x006fe20008000f00 */
[----:B------:R1:W2:Y:S01]  /*3740*/  LDC.64 R14, c[0x4][R0] ;  /* 0x01000000000e7b82 */ /* 0x0002a20000000a00 */
[----:B------:R-:W-:Y:S01]  /*3750*/  IMAD.U32 R5, RZ, RZ, UR5 ;  /* 0x00000005ff057e24 */ /* 0x000fe2000f8e00ff */
[----:B------:R-:W-:Y:S01]  /*3760*/  ULDC.64 UR4, c[0x4][0x78] ;  /* 0x01001e0000047ab9 */ /* 0x000fe20000000a00 */
[----:B------:R-:W-:Y:S01]  /*3770*/  IMAD.U32 R10, RZ, RZ, UR6 ;  /* 0x00000006ff0a7e24 */ /* 0x000fe2000f8e00ff */
[----:B------:R-:W-:Y:S01]  /*3780*/  MOV R8, 0x70 ;  /* 0x0000007000087802 */ /* 0x000fe20000000f00 */
[----:B------:R-:W-:Y:S02]  /*3790*/  IMAD.U32 R6, RZ, RZ, UR4 ;  /* 0x00000004ff067e24 */ /* 0x000fe4000f8e00ff */
[----:B------:R-:W-:-:S02]  /*37a0*/  IMAD.U32 R7, RZ, RZ, UR5 ;  /* 0x00000005ff077e24 */ /* 0x000fc4000f8e00ff */
[----:B------:R-:W-:Y:S02]  /*37b0*/  IMAD.U32 R11, RZ, RZ, UR7 ;  /* 0x00000007ff0b7e24 */ /* 0x000fe4000f8e00ff */
[----:B------:R-:W-:Y:S02]  /*37c0*/  IMAD.MOV.U32 R12, RZ, RZ, 0x1 ;  /* 0x00000001ff0c7424 */ /* 0x000fe400078e00ff */
[----:B-1----:R-:W-:-:S07]  /*37d0*/  IMAD.MOV.U32 R13, RZ, RZ, RZ ;  /* 0x000000ffff0d7224 */ /* 0x002fce00078e00ff */
[----:B------:R-:W-:-:S07]  /*37e0*/  LEPC R20, `(.L_x_41) ;  /* 0x000000001014794e */ /* 0x000fce0000000000 */
[----:B--2---:R-:W-:Y:S05]  /*37f0*/  CALL.ABS.NOINC R14 ;  /* 0x000000000e007343 */ /* 0x004fea0003c00000 */
.L_x_41:
[----:B------:R-:W-:-:S04]  /*3800*/  UIADD3 UR4, UR50, 0x4100, URZ ;  /* 0x0000410032047890 */ /* 0x000fc8000fffe03f */
[----:B------:R-:W-:-:S06]  /*3810*/  ULOP3.LUT UP0, URZ, UR4, 0x9f, URZ, 0xc0, !UPT ;  /* 0x0000009f043f7892 */ /* 0x000fcc000f80c03f */
[----:B------:R-:W-:-:S13]  /*3820*/  PLOP3.LUT P0, PT, PT, PT, UP0, 0x80, 0x0 ;  /* 0x000000000000781c */ /* 0x000fda0003f0f008 */
[----:B------:R-:W-:Y:S05]  /*3830*/  @!P0 BRA `(.L_x_42) ;  /* 0x0000000000408947 */ /* 0x000fea0003800000 */
[----:B---3--:R-:W-:Y:S01]  /*3840*/  MOV R0, 0x0 ;  /* 0x0000000000007802 */ /* 0x008fe20000000f00 */
[----:B------:R-:W-:Y:S01]  /*3850*/  ULDC.64 UR4, c[0x4][0x70] ;  /* 0x01001c0000047ab9 */ /* 0x000fe20000000a00 */
[----:B------:R-:W-:Y:S01]  /*3860*/  ULDC.64 UR6, c[0x4][0x78] ;  /* 0x01001e0000067ab9 */ /* 0x000fe20000000a00 */
[----:B-12---:R-:W-:Y:S01]  /*3870*/  IMAD.U32 R4, RZ, RZ, UR4 ;  /* 0x00000004ff047e24 */ /* 0x006fe2000f8e00ff */
[----:B------:R1:W2:Y:S01]  /*3880*/  LDC.64 R14, c[0x4][R0] ;  /* 0x01000000000e7b82 */ /* 0x0002a20000000a00 */
[----:B------:R-:W-:Y:S01]  /*3890*/  IMAD.U32 R5, RZ, RZ, UR5 ;  /* 0x00000005ff057e24 */ /* 0x000fe2000f8e00ff */
[----:B------:R-:W-:Y:S01]  /*38a0*/  ULDC.64 UR4, c[0x4][0x10] ;  /* 0x0100040000047ab9 */ /* 0x000fe20000000a00 */
[----:B------:R-:W-:Y:S01]  /*38b0*/  IMAD.U32 R6, RZ, RZ, UR6 ;  /* 0x00000006ff067e24 */ /* 0x000fe2000f8e00ff */
[----:B------:R-:W-:Y:S01]  /*38c0*/  MOV R7, UR7 ;  /* 0x0000000700077c02 */ /* 0x000fe20008000f00 */
[----:B------:R-:W-:Y:S02]  /*38d0*/  IMAD.U32 R10, RZ, RZ, UR4 ;  /* 0x00000004ff0a7e24 */ /* 0x000fe4000f8e00ff */
[----:B------:R-:W-:-:S02]  /*38e0*/  IMAD.U32 R11, RZ, RZ, UR5 ;  /* 0x00000005ff0b7e24 */ /* 0x000fc4000f8e00ff */
[----:B------:R-:W-:Y:S02]  /*38f0*/  IMAD.MOV.U32 R8, RZ, RZ, 0x70 ;  /* 0x00000070ff087424 */ /* 0x000fe400078e00ff */
[----:B------:R-:W-:Y:S02]  /*3900*/  IMAD.MOV.U32 R12, RZ, RZ, 0x1 ;  /* 0x00000001ff0c7424 */ /* 0x000fe400078e00ff */
[----:B-1----:R-:W-:-:S07]  /*3910*/  IMAD.MOV.U32 R13, RZ, RZ, RZ ;  /* 0x000000ffff0d7224 */ /* 0x002fce00078e00ff */
[----:B------:R-:W-:-:S07]  /*3920*/  LEPC R20, `(.L_x_42) ;  /* 0x000000001014794e */ /* 0x000fce0000000000 */
[----:B--2---:R-:W-:Y:S05]  /*3930*/  CALL.ABS.NOINC R14 ;  /* 0x000000000e007343 */ /* 0x004fea0003c00000 */
.L_x_42:
[----:B------:R-:W4:Y:S01]  /*3940*/  LDC.64 R14, c[0x0][0x590] ;  /* 0x00016400ff0e7b82 */ /* 0x000f220000000a00 */
[----:B---3--:R-:W-:Y:S01]  /*3950*/  SHF.R.U32.HI R0, RZ, 0x2, R18 ;  /* 0x00000002ff007819 */ /* 0x008fe20000011612 */
[----:B------:R-:W-:Y:S01]  /*3960*/  ULDC UR4, c[0x0][0x284] ;  /* 0x0000a10000047ab9 */ /* 0x000fe20000000800 */
[----:B------:R-:W-:Y:S02]  /*3970*/  LOP3.LUT R7, R18, 0xe0, RZ, 0xc0, !PT ;  /* 0x000000e012077812 */ /* 0x000fe400078ec0ff */
[----:B------:R-:W-:Y:S02]  /*3980*/  LOP3.LUT R9, R0, 0x7, RZ, 0xc0, !PT ;  /* 0x0000000700097812 */ /* 0x000fe400078ec0ff */
[----:B------:R-:W-:Y:S01]  /*3990*/  LOP3.LUT R3, R18, 0x3, RZ, 0xc0, !PT ;  /* 0x0000000312037812 */ /* 0x000fe200078ec0ff */
[----:B-12---:R-:W1:Y:S01]  /*39a0*/  LDC R4, c[0x0][0x288] ;  /* 0x0000a200ff047b82 */ /* 0x006e620000000800 */
[----:B------:R-:W-:-:S04]  /*39b0*/  SHF.R.U32.HI R0, RZ, 0x1, R7 ;  /* 0x00000001ff007819 */ /* 0x000fc80000011607 */
[----:B------:R-:W-:-:S05]  /*39c0*/  IADD3 R0, -R0, UR4, -R9 ;  /* 0x0000000400007c10 */ /* 0x000fca000fffe909 */
[----:B------:R-:W-:Y:S01]  /*39d0*/  IMAD R89, R89, -0x100, R0 ;  /* 0xffffff0059597824 */ /* 0x000fe200078e0200 */
[----:B----4-:R-:W-:-:S04]  /*39e0*/  ISETP.NE.U32.AND P2, PT, R14, RZ, PT ;  /* 0x000000ff0e00720c */ /* 0x010fc80003f45070 */
[----:B------:R-:W-:Y:S01]  /*39f0*/  ISETP.NE.AND.EX P2, PT, R15, RZ, PT, P2 ;  /* 0x000000ff0f00720c */ /* 0x000fe20003f45320 */
[----:B-1----:R-:W-:-:S04]  /*3a00*/  IMAD R3, R3, -0x2, R4 ;  /* 0xfffffffe03037824 */ /* 0x002fc800078e0204 */
[----:B------:R-:W-:-:S08]  /*3a10*/  IMAD R88, R88, -0x40, R3 ;  /* 0xffffffc058587824 */ /* 0x000fd000078e0203 */
[----:B------:R-:W-:Y:S05]  /*3a20*/  @!P2 BRA `(.L_x_43) ;  /* 0x000000000054a947 */ /* 0x000fea0003800000 */
[----:B------:R-:W-:Y:S02]  /*3a30*/  ULDC.64 UR4, c[0x0][0x588] ;  /* 0x0001620000047ab9 */ /* 0x000fe40000000a00 */
[----:B------:R-:W-:-:S04]  /*3a40*/  ISETP.NE.U32.AND P0, PT, RZ, UR4, PT ;  /* 0x00000004ff007c0c */ /* 0x000fc8000bf05070 */
[----:B------:R-:W-:-:S13]  /*3a50*/  ISETP.NE.AND.EX P0, PT, RZ, UR5, PT, P0 ;  /* 0x00000005ff007c0c */ /* 0x000fda000bf05300 */
[----:B------:R-:W-:Y:S05]  /*3a60*/  @!P0 BRA `(.L_x_44) ;  /* 0x0000000000288947 */ /* 0x000fea0003800000 */
[----:B------:R-:W1:Y:S01]  /*3a70*/  LDC.64 R4, c[0x0][0x588] ;  /* 0x00016200ff047b82 */ /* 0x000e620000000a00 */
[----:B------:R-:W-:-:S04]  /*3a80*/  IMAD R3, R14, UR47, RZ ;  /* 0x0000002f0e037c24 */ /* 0x000fc8000f8e02ff */
[----:B-1----:R-:W-:-:S05]  /*3a90*/  IMAD.WIDE R4, R3, 0x4, R4 ;  /* 0x0000000403047825 */ /* 0x002fca00078e0204 */
[----:B------:R-:W2:Y:S01]  /*3aa0*/  LDG.E R91, desc[UR40][R4.64] ;  /* 0x00000028045b7981 */ /* 0x000ea2000c1e1900 */
[----:B------:R-:W-:Y:S01]  /*3ab0*/  MOV R90, 0x1 ;  /* 0x00000001005a7802 */ /* 0x000fe20000000f00 */
[----:B------:R-:W-:Y:S02]  /*3ac0*/  IMAD.MOV.U32 R94, RZ, RZ, 0x1 ;  /* 0x00000001ff5e7424 */ /* 0x000fe400078e00ff */
[----:B------:R-:W-:Y:S02]  /*3ad0*/  IMAD.MOV.U32 R95, RZ, RZ, 0x1 ;  /* 0x00000001ff5f7424 */ /* 0x000fe400078e00ff */
[--C-:B--2---:R-:W-:Y:S02]  /*3ae0*/  IMAD.MOV.U32 R96, RZ, RZ, R91.reuse ;  /* 0x000000ffff607224 */ /* 0x104fe400078e005b */
[----:B------:R-:W-:Y:S01]  /*3af0*/  IMAD.MOV.U32 R147, RZ, RZ, R91 ;  /* 0x000000ffff937224 */ /* 0x000fe200078e005b */
[----:B------:R-:W-:Y:S06]  /*3b00*/  BRA `(.L_x_43) ;  /* 0x00000000001c7947 */ /* 0x000fec0003800000 */
.L_x_44:
[----:B------:R-:W-:Y:S01]  /*3b10*/  ULDC UR4, c[0x0][0x580] ;  /* 0x0001600000047ab9 */ /* 0x000fe20000000800 */
[----:B------:R-:W-:Y:S01]  /*3b20*/  IMAD.MOV.U32 R90, RZ, RZ, 0x1 ;  /* 0x00000001ff5a7424 */ /* 0x000fe200078e00ff */
[----:B------:R-:W-:Y:S01]  /*3b30*/  MOV R94, 0x1 ;  /* 0x00000001005e7802 */ /* 0x000fe20000000f00 */
[----:B------:R-:W-:Y:S02]  /*3b40*/  IMAD.MOV.U32 R95, RZ, RZ, 0x1 ;  /* 0x00000001ff5f7424 */ /* 0x000fe400078e00ff */
[----:B------:R-:W-:Y:S02]  /*3b50*/  IMAD.U32 R91, RZ, RZ, UR4 ;  /* 0x00000004ff5b7e24 */ /* 0x000fe4000f8e00ff */
[----:B------:R-:W-:Y:S02]  /*3b60*/  IMAD.U32 R96, RZ, RZ, UR4 ;  /* 0x00000004ff607e24 */ /* 0x000fe4000f8e00ff */
[----:B------:R-:W-:-:S07]  /*3b70*/  IMAD.U32 R147, RZ, RZ, UR4 ;  /* 0x00000004ff937e24 */ /* 0x000fce000f8e00ff */
.L_x_43:
[----:B------:R-:W1:Y:S02]  /*3b80*/  LDC.64 R10, c[0x0][0x5b0] ;  /* 0x00016c00ff0a7b82 */ /* 0x000e640000000a00 */
[----:B-1----:R-:W-:-:S04]  /*3b90*/  ISETP.NE.U32.AND P0, PT, R10, RZ, PT ;  /* 0x000000ff0a00720c */ /* 0x002fc80003f05070 */
[----:B------:R-:W-:-:S13]  /*3ba0*/  ISETP.NE.AND.EX P0, PT, R11, RZ, PT, P0 ;  /* 0x000000ff0b00720c */ /* 0x000fda0003f05300 */
        /* <DEDUP_REMOVED lines=8> */
[----:B------:R1:W5:Y:S01]  /*3c30*/  LDG.E R93, desc[UR40][R4.64] ;  /* 0x00000028045d7981 */ /* 0x000362000c1e1900 */
[----:B------:R-:W-:Y:S05]  /*3c40*/  BRA `(.L_x_45) ;  /* 0x0000000000087947 */ /* 0x000fea0003800000 */
.L_x_46:
[----:B------:R-:W-:Y:S02]  /*3c50*/  ULDC UR4, c[0x0][0x5a0] ;  /* 0x0001680000047ab9 */ /* 0x000fe40000000800 */
[----:B------:R-:W-:-:S07]  /*3c60*/  IMAD.U32 R93, RZ, RZ, UR4 ;  /* 0x00000004ff5d7e24 */ /* 0x000fce000f8e00ff */
.L_x_45:
[----:B------:R-:W2:Y:S01]  /*3c70*/  LDC.64 R12, c[0x0][0x5c0] ;  /* 0x00017000ff0c7b82 */ /* 0x000ea20000000a00 */
[----:B------:R-:W-:Y:S01]  /*3c80*/  ULDC.64 UR4, c[0x0][0x588] ;  /* 0x0001620000047ab9 */ /* 0x000fe20000000a00 */
[----:B------:R-:W-:Y:S02]  /*3c90*/  ISETP.EQ.U32.AND P3, PT, R14, RZ, PT ;  /* 0x000000ff0e00720c */ /* 0x000fe40003f62070 */
[----:B------:R-:W-:Y:S02]  /*3ca0*/  ISETP.NE.U32.AND P4, PT, RZ, UR4, PT ;  /* 0x00000004ff007c0c */ /* 0x000fe4000bf85070 */
[----:B------:R-:W-:Y:S02]  /*3cb0*/  LOP3.LUT P5, RZ, R95, 0xff, RZ, 0xc0, !PT ;  /* 0x000000ff5fff7812 */ /* 0x000fe400078ac0ff */
[----:B------:R-:W3:Y:S01]  /*3cc0*/  LDC R10, c[0x0][0x5c8] ;  /* 0x00017200ff0a7b82 */ /* 0x000ee20000000800 */
[----:B------:R-:W-:Y:S02]  /*3cd0*/  ISETP.NE.AND.EX P4, PT, RZ, UR5, PT, P4 ;  /* 0x00000005ff007c0c */ /* 0x000fe4000bf85340 */
[----:B------:R-:W-:-:S02]  /*3ce0*/  FSEL R0, R147, R96, !P5 ;  /* 0x0000006093007208 */ /* 0x000fc40006800000 */
[----:B------:R-:W-:Y:S02]  /*3cf0*/  ISETP.EQ.OR.EX P3, PT, R15, RZ, !P4, P3 ;  /* 0x000000ff0f00720c */ /* 0x000fe40006762730 */
[----:B------:R-:W-:Y:S02]  /*3d00*/  PLOP3.LUT P1, PT, PT, PT, PT, 0x8, 0x0 ;  /* 0x000000000000781c */ /* 0x000fe40003f2e170 */
[----:B------:R-:W-:Y:S02]  /*3d10*/  PLOP3.LUT P4, PT, P4, PT, PT, 0x8, 0x0 ;  /* 0x000000000000781c */ /* 0x000fe4000278e170 */
[C---:B------:R-:W-:Y:S02]  /*3d20*/  FSEL R96, R91.reuse, R96, !P2 ;  /* 0x000000605b607208 */ /* 0x040fe40005000000 */
[----:B------:R-:W-:Y:S02]  /*3d30*/  FSEL R0, R91, R0, !P2 ;  /* 0x000000005b007208 */ /* 0x000fe40005000000 */
[----:B--2---:R-:W-:-:S04]  /*3d40*/  ISETP.NE.U32.AND P0, PT, R12, RZ, PT ;  /* 0x000000ff0c00720c */ /* 0x004fc80003f05070 */
[----:B------:R-:W-:-:S04]  /*3d50*/  ISETP.NE.AND.EX P0, PT, R13, RZ, PT, P0 ;  /* 0x000000ff0d00720c */ /* 0x000fc80003f05300 */
[----:B---3--:R-:W-:Y:S01]  /*3d60*/  FSEL R10, R10, RZ, !P0 ;  /* 0x000000ff0a0a7208 */ /* 0x008fe20004000000 */
[----:B------:R-:W-:Y:S08]  /*3d70*/  @!P3 BRA `(.L_x_47) ;  /* 0x00000000003cb947 */ /* 0x000ff00003800000 */
[----:B------:R-:W-:Y:S04]  /*3d80*/  BSSY B0, `(.L_x_47) ;  /* 0x000000e000007945 */ /* 0x000fe80003800000 */
[----:B------:R-:W-:Y:S05]  /*3d90*/  @!P2 BRA `(.L_x_48) ;  /* 0x000000000024a947 */ /* 0x000fea0003800000 */
[----:B------:R-:W-:Y:S02]  /*3da0*/  LOP3.LUT P3, RZ, R94, 0xff, RZ, 0xc0, !PT ;  /* 0x000000ff5eff7812 */ /* 0x000fe4000786c0ff */
[----:B------:R-:W-:Y:S02]  /*3db0*/  PLOP3.LUT P1, PT, P4, PT, PT, 0x80, 0x0 ;  /* 0x000000000000781c */ /* 0x000fe4000272f070 */
[----:B------:R-:W-:-:S09]  /*3dc0*/  PRMT R95, RZ, 0x7610, R95 ;  /* 0x00007610ff5f7816 */ /* 0x000fd2000000005f */
[----:B------:R-:W-:Y:S05]  /*3dd0*/  @!P3 BRA `(.L_x_49) ;  /* 0x000000000020b947 */ /* 0x000fea0003800000 */
[----:B------:R-:W-:Y:S01]  /*3de0*/  FSETP.EQ.AND P1, PT, R91, RZ, PT ;  /* 0x000000ff5b00720b */ /* 0x000fe20003f22000 */
[----:B------:R-:W-:Y:S01]  /*3df0*/  IMAD.MOV.U32 R0, RZ, RZ, R91 ;  /* 0x000000ffff007224 */ /* 0x000fe200078e005b */
[----:B------:R-:W-:Y:S02]  /*3e00*/  MOV R96, R91 ;  /* 0x0000005b00607202 */ /* 0x000fe40000000f00 */
[----:B------:R-:W-:Y:S01]  /*3e10*/  PRMT R95, R94, 0x7610, R95 ;  /* 0x000076105e5f7816 */ /* 0x000fe2000000005f */
[----:B------:R-:W-:Y:S08]  /*3e20*/  BRA `(.L_x_49) ;  /* 0x00000000000c7947 */ /* 0x000ff00003800000 */
.L_x_48:
[----:B------:R-:W-:Y:S01]  /*3e30*/  FSETP.EQ.AND P1, PT, R91, RZ, PT ;  /* 0x000000ff5b00720b */ /* 0x000fe20003f22000 */
[--C-:B------:R-:W-:Y:S02]  /*3e40*/  IMAD.MOV.U32 R96, RZ, RZ, R91.reuse ;  /* 0x000000ffff607224 */ /* 0x100fe400078e005b */
[----:B------:R-:W-:-:S10]  /*3e50*/  IMAD.MOV.U32 R0, RZ, RZ, R91 ;  /* 0x000000ffff007224 */ /* 0x000fd400078e005b */
.L_x_49:
[----:B------:R-:W-:Y:S05]  /*3e60*/  BSYNC B0 ;  /* 0x0000000000007941 */ /* 0x000fea0003800000 */
.L_x_47:
[----:B------:R-:W-:Y:S04]  /*3e70*/  BSSY B0, `(.L_x_50) ;  /* 0x000000f000007945 */ /* 0x000fe80003800000 */
[----:B------:R-:W-:Y:S05]  /*3e80*/  @!P2 BRA `(.L_x_51) ;  /* 0x000000000028a947 */ /* 0x000fea0003800000 */
[----:B------:R-:W-:Y:S02]  /*3e90*/  LOP3.LUT P2, RZ, R90, 0xff, RZ, 0xc0, !PT ;  /* 0x000000ff5aff7812 */ /* 0x000fe4000784c0ff */
[----:B------:R-:W-:Y:S02]  /*3ea0*/  PRMT R94, RZ, 0x7610, R94 ;  /* 0x00007610ff5e7816 */ /* 0x000fe4000000005e */
[----:B------:R-:W-:-:S09]  /*3eb0*/  PRMT R95, RZ, 0x7610, R95 ;  /* 0x00007610ff5f7816 */ /* 0x000fd2000000005f */
[----:B------:R-:W-:Y:S05]  /*3ec0*/  @!P2 BRA `(.L_x_52) ;  /* 0x000000000024a947 */ /* 0x000fea0003800000 */
[----:B------:R-:W-:Y:S01]  /*3ed0*/  FSETP.EQ.AND P4, PT, R91, RZ, PT ;  /* 0x000000ff5b00720b */ /* 0x000fe20003f82000 */
[--C-:B------:R-:W-:Y:S01]  /*3ee0*/  IMAD.MOV.U32 R96, RZ, RZ, R91.reuse ;  /* 0x000000ffff607224 */ /* 0x100fe200078e005b */
[C---:B------:R-:W-:Y:S01]  /*3ef0*/  PRMT R94, R90.reuse, 0x7610, R94 ;  /* 0x000076105a5e7816 */ /* 0x040fe2000000005e */
[----:B------:R-:W-:Y:S01]  /*3f00*/  IMAD.MOV.U32 R0, RZ, RZ, R91 ;  /* 0x000000ffff007224 */ /* 0x000fe200078e005b */
[----:B------:R-:W-:Y:S01]  /*3f10*/  PRMT R95, R90, 0x7610, R95 ;  /* 0x000076105a5f7816 */ /* 0x000fe2000000005f */
[----:B------:R-:W-:Y:S08]  /*3f20*/  BRA `(.L_x_52) ;  /* 0x00000000000c7947 */ /* 0x000ff00003800000 */
.L_x_51:
[----:B------:R-:W-:Y:S01]  /*3f30*/  FSETP.EQ.AND P4, PT, R91, RZ, PT ;  /* 0x000000ff5b00720b */ /* 0x000fe20003f82000 */
[----:B------:R-:W-:Y:S01]  /*3f40*/  IMAD.MOV.U32 R0, RZ, RZ, R91 ;  /* 0x000000ffff007224 */ /* 0x000fe200078e005b */
[----:B------:R-:W-:-:S11]  /*3f50*/  MOV R96, R91 ;  /* 0x0000005b00607202 */ /* 0x000fd60000000f00 */
.L_x_52:
[----:B------:R-:W-:Y:S05]  /*3f60*/  BSYNC B0 ;  /* 0x0000000000007941 */ /* 0x000fea0003800000 */
.L_x_50:
[--C-:B------:R-:W-:Y:S01]  /*3f70*/  IMAD.MOV.U32 R6, RZ, RZ, R10.reuse ;  /* 0x000000ffff067224 */ /* 0x100fe200078e000a */
[----:B-1----:R-:W-:Y:S01]  /*3f80*/  MOV R4, R10 ;  /* 0x0000000a00047202 */ /* 0x002fe20000000f00 */
[----:B------:R-:W-:Y:S02]  /*3f90*/  IMAD.MOV.U32 R8, RZ, RZ, R10 ;  /* 0x000000ffff087224 */ /* 0x000fe400078e000a */
[----:B------:R-:W-:Y:S02]  /*3fa0*/  IMAD.MOV.U32 R5, RZ, RZ, RZ ;  /* 0x000000ffff057224 */ /* 0x000fe400078e00ff */
[----:B------:R-:W-:Y:S01]  /*3fb0*/  IMAD.MOV.U32 R3, RZ, RZ, RZ ;  /* 0x000000ffff037224 */ /* 0x000fe200078e00ff */
[----:B------:R-:W-:Y:S06]  /*3fc0*/  @!P0 BRA `(.L_x_53) ;  /* 0x0000000000888947 */ /* 0x000fec0003800000 */
[----:B------:R-:W-:Y:S01]  /*3fd0*/  SHF.R.U32.HI R7, RZ, 0x5, R7 ;  /* 0x00000005ff077819 */ /* 0x000fe20000011607 */
[----:B------:R-:W1:Y:S01]  /*3fe0*/  LDC.64 R10, c[0x0][0x5d0] ;  /* 0x00017400ff0a7b82 */ /* 0x000e620000000a00 */
[----:B------:R-:W-:Y:S01]  /*3ff0*/  USHF.R.S32.HI UR4, URZ, 0x1f, UR47 ;  /* 0x0000001f3f047899 */ /* 0x000fe2000801142f */
[----:B------:R-:W-:Y:S02]  /*4000*/  ISETP.GE.AND P0, PT, R88, 0x1, PT ;  /* 0x000000015800780c */ /* 0x000fe40003f06270 */
[----:B------:R-:W-:Y:S02]  /*4010*/  IMAD.SHL.U32 R6, R7, 0x10, RZ ;  /* 0x0000001007067824 */ /* 0x000fe400078e00ff */
[C---:B------:R-:W-:Y:S02]  /*4020*/  ISETP.LT.OR P2, PT, R89.reuse, 0x9, !P0 ;  /* 0x000000095900780c */ /* 0x040fe40004741670 */
[----:B------:R-:W-:Y:S02]  /*4030*/  ISETP.LT.OR P5, PT, R89, 0x1, !P0 ;  /* 0x000000015900780c */ /* 0x000fe400047a1670 */
[----:B------:R-:W-:-:S05]  /*4040*/  LOP3.LUT R6, R6, 0xfffffff0, R9, 0xe2, !PT ;  /* 0xfffffff006067812 */ /* 0x000fca00078ee209 */
[----:B------:R-:W-:-:S05]  /*4050*/  VIADD R6, R6, UR46 ;  /* 0x0000002e06067c36 */ /* 0x000fca0008000000 */
[--C-:B------:R-:W-:Y:S01]  /*4060*/  SHF.R.S32.HI R7, RZ, 0x1f, R6.reuse ;  /* 0x0000001fff077819 */ /* 0x100fe20000011406 */
[C---:B-1----:R-:W-:Y:S02]  /*4070*/  IMAD R4, R10.reuse, UR4, RZ ;  /* 0x000000040a047c24 */ /* 0x042fe4000f8e02ff */
[----:B------:R-:W-:-:S04]  /*4080*/  IMAD.WIDE.U32 R6, R10, UR47, R6 ;  /* 0x0000002f0a067c25 */ /* 0x000fc8000f8e0006 */
[----:B------:R-:W-:Y:S01]  /*4090*/  IMAD R4, R11, UR47, R4 ;  /* 0x0000002f0b047c24 */ /* 0x000fe2000f8e0204 */
[----:B------:R-:W-:-:S04]  /*40a0*/  IADD3 R6, P3, R6, R12, RZ ;  /* 0x0000000c06067210 */ /* 0x000fc80007f7e0ff */
[----:B------:R-:W-:Y:S01]  /*40b0*/  IADD3.X R7, R13, R7, R4, P3, !PT ;  /* 0x000000070d077210 */ /* 0x000fe20001ffe404 */
[----:B------:R-:W-:Y:S01]  /*40c0*/  IMAD.MOV.U32 R4, RZ, RZ, RZ ;  /* 0x000000ffff047224 */ /* 0x000fe200078e00ff */
[----:B------:R-:W-:-:S03]  /*40d0*/  ISETP.LT.OR P3, PT, R89, 0x81, !P0 ;  /* 0x000000815900780c */ /* 0x000fc60004761670 */
[----:B------:R-:W2:Y:S04]  /*40e0*/  @!P2 LDG.E.U8 R8, desc[UR40][R6.64+0x8] ;  /* 0x000008280608a981 */ /* 0x000ea8000c1e1100 */
[----:B------:R-:W3:Y:S01]  /*40f0*/  @!P5 LDG.E.U8 R4, desc[UR40][R6.64] ;  /* 0x000000280604d981 */ /* 0x000ee2000c1e1100 */
[----:B------:R-:W-:-:S05]  /*4100*/  ISETP.LT.OR P0, PT, R89, 0x89, !P0 ;  /* 0x000000895900780c */ /* 0x000fca0004701670 */
[----:B------:R-:W4:Y:S08]  /*4110*/  @!P3 LDG.E.U8 R10, desc[UR40][R6.64+0x80] ;  /* 0x00008028060ab981 */ /* 0x000f30000c1e1100 */
[----:B------:R-:W4:Y:S01]  /*4120*/  @!P0 LDG.E.U8 R11, desc[UR40][R6.64+0x88] ;  /* 0x00008828060b8981 */ /* 0x000f22000c1e1100 */
[----:B--2---:R-:W-:-:S05]  /*4130*/  @!P2 IMAD.SHL.U32 R9, R8, 0x100, RZ ;  /* 0x000001000809a824 */ /* 0x004fca00078e00ff */
[----:B---3--:R-:W-:-:S04]  /*4140*/  @!P2 LOP3.LUT R4, R4, R9, RZ, 0xfc, !PT ;  /* 0x000000090404a212 */ /* 0x008fc800078efcff */
[----:B------:R-:W-:-:S05]  /*4150*/  @!P3 LOP3.LUT R9, R4, 0xff00ffff, RZ, 0xc0, !PT ;  /* 0xff00ffff0409b812 */ /* 0x000fca00078ec0ff */
[----:B----4-:R-:W-:-:S05]  /*4160*/  @!P3 IMAD R4, R10, 0x10000, R9 ;  /* 0x000100000a04b824 */ /* 0x010fca00078e0209 */
[----:B------:R-:W-:-:S04]  /*4170*/  @!P0 LOP3.LUT R8, R4, 0xffffff, RZ, 0xc0, !PT ;  /* 0x00ffffff04088812 */ /* 0x000fc800078ec0ff */
[----:B------:R-:W-:-:S04]  /*4180*/  @!P0 PRMT R4, R11, 0x654, R8 ;  /* 0x000006540b048816 */ /* 0x000fc80000000008 */
[-C--:B------:R-:W-:Y:S02]  /*4190*/  F2FP.F16.E4M3.UNPACK_B R7, R4.reuse ;  /* 0x00000004ff07723e */ /* 0x080fe400020006ff */
[----:B------:R-:W-:-:S03]  /*41a0*/  F2FP.F16.E4M3.UNPACK_B R9, R4.H1 ;  /* 0x00000004ff09723e */ /* 0x000fc600030006ff */
[--C-:B------:R-:W-:Y:S02]  /*41b0*/  HADD2.F32 R4, -RZ, R7.reuse.H0_H0 ;  /* 0x20000007ff047230 */ /* 0x100fe40000004100 */
[----:B------:R-:W-:Y:S02]  /*41c0*/  HADD2.F32 R8, -RZ, R7.H1_H1 ;  /* 0x30000007ff087230 */ /* 0x000fe40000004100 */
[--C-:B------:R-:W-:Y:S02]  /*41d0*/  HADD2.F32 R6, -RZ, R9.reuse.H0_H0 ;  /* 0x20000009ff067230 */ /* 0x100fe40000004100 */
[----:B------:R-:W-:-:S07]  /*41e0*/  HADD2.F32 R10, -RZ, R9.H1_H1 ;  /* 0x30000009ff0a7230 */ /* 0x000fce0000004100 */
.L_x_53:
[----:B------:R-:W-:Y:S01]  /*41f0*/  BSSY B0, `(.L_x_54) ;  /* 0x0000041000007945 */ /* 0x000fe20003800000 */
[----:B------:R-:W-:Y:S01]  /*4200*/  MOV R9, RZ ;  /* 0x000000ff00097202 */ /* 0x000fe20000000f00 */
[----:B------:R-:W-:Y:S02]  /*4210*/  IMAD.MOV.U32 R7, RZ, RZ, RZ ;  /* 0x000000ffff077224 */ /* 0x000fe400078e00ff */
[----:B------:R-:W-:Y:S05]  /*4220*/  @P1 BRA `(.L_x_55) ;  /* 0x0000000000f41947 */ /* 0x000fea0003800000 */
[----:B------:R-:W-:-:S13]  /*4230*/  ISETP.NE.AND P2, PT, R92, 0x3, PT ;  /* 0x000000035c00780c */ /* 0x000fda0003f45270 */
[----:B------:R-:W-:Y:S05]  /*4240*/  @!P2 BRA `(.L_x_56) ;  /* 0x000000000004a947 */ /* 0x000fea0003800000 */
[----:B------:R-:W-:Y:S01]  /*4250*/  BPT.TRAP 0x1 ;  /* 0x000000040000795c */ /* 0x000fe20000300000 */
.L_x_56:
[----:B------:R-:W-:Y:S01]  /*4260*/  LEA R26, R98, UR50, 0x3 ;  /* 0x00000032621a7c11 */ /* 0x000fe2000f8e18ff */
[----:B------:R-:W-:Y:S01]  /*4270*/  BSSY B1, `(.L_x_57) ;  /* 0x0000006000017945 */ /* 0x000fe20003800000 */
[----:B------:R-:W-:Y:S01]  /*4280*/  SHF.L.U32 R7, R97, 0x1f, RZ ;  /* 0x0000001f61077819 */ /* 0x000fe200000006ff */
[----:B------:R-:W-:Y:S02]  /*4290*/  IMAD.MOV.U32 R5, RZ, RZ, RZ ;  /* 0x000000ffff057224 */ /* 0x000fe400078e00ff */
[----:B------:R-:W-:Y:S01]  /*42a0*/  IMAD.MOV.U32 R3, RZ, RZ, RZ ;  /* 0x000000ffff037224 */ /* 0x000fe200078e00ff */
[----:B------:R-:W1:Y:S02]  /*42b0*/  SYNCS.PHASECHK.TRANS64.TRYWAIT P0, [R26+URZ+0xa0], R7 ;  /* 0x0000a0071a0075a7 */ /* 0x000e64000800017f */
[----:B-1----:R-:W-:Y:S05]  /*42c0*/  @!P0 BRA `(.L_x_58) ;  /* 0x0000005400d48947 */ /* 0x002fea0003800000 */
.L_x_179:
[----:B------:R-:W-:Y:S05]  /*42d0*/  BSYNC B1 ;  /* 0x0000000000017941 */ /* 0x000fea0003800000 */
.L_x_57:
[----:B------:R-:W-:Y:S01]  /*42e0*/  BSSY B1, `(.L_x_59) ;  /* 0x0000020000017945 */ /* 0x000fe20003800000 */
[----:B------:R-:W-:Y:S02]  /*42f0*/  IMAD.MOV.U32 R9, RZ, RZ, RZ ;  /* 0x000000ffff097224 */ /* 0x000fe400078e00ff */
[----:B-1----:R-:W-:Y:S01]  /*4300*/  IMAD.MOV.U32 R7, RZ, RZ, RZ ;  /* 0x000000ffff077224 */ /* 0x002fe200078e00ff */
[----:B------:R-:W-:Y:S06]  /*4310*/  @P4 BRA `(.L_x_60) ;  /* 0x0000000000704947 */ /* 0x000fec0003800000 */
[C---:B------:R-:W-:Y:S01]  /*4320*/  SHF.L.U32 R3, R18.reuse, 0x4, RZ ;  /* 0x0000000412037819 */ /* 0x040fe200000006ff */
[C---:B------:R-:W-:Y:S02]  /*4330*/  IMAD.SHL.U32 R12, R18.reuse, 0x2, RZ ;  /* 0x00000002120c7824 */ /* 0x040fe400078e00ff */
[----:B------:R-:W-:Y:S01]  /*4340*/  IMAD.SHL.U32 R14, R18, 0x8, RZ ;  /* 0x00000008120e7824 */ /* 0x000fe200078e00ff */
[----:B------:R-:W-:-:S04]  /*4350*/  LOP3.LUT R3, R3, 0xe00, RZ, 0xc0, !PT ;  /* 0x00000e0003037812 */ /* 0x000fc800078ec0ff */
[----:B------:R-:W-:Y:S02]  /*4360*/  LOP3.LUT R5, R14, 0x80, RZ, 0xc0, !PT ;  /* 0x000000800e057812 */ /* 0x000fe400078ec0ff */
[----:B------:R-:W-:Y:S02]  /*4370*/  LOP3.LUT R3, R3, 0x6, R12, 0xf8, !PT ;  /* 0x0000000603037812 */ /* 0x000fe400078ef80c */
[----:B------:R-:W-:Y:S02]  /*4380*/  LOP3.LUT R12, R5, 0x10, R18, 0xf8, !PT ;  /* 0x00000010050c7812 */ /* 0x000fe400078ef812 */
[----:B------:R-:W-:Y:S02]  /*4390*/  LOP3.LUT R3, R3, 0x60, R14, 0xf8, !PT ;  /* 0x0000006003037812 */ /* 0x000fe400078ef80e */
[----:B------:R-:W-:Y:S02]  /*43a0*/  SHF.R.U32.HI R5, RZ, 0x4, R18 ;  /* 0x00000004ff057819 */ /* 0x000fe40000011612 */
[----:B------:R-:W-:-:S02]  /*43b0*/  LOP3.LUT R3, R3, R12, RZ, 0xfc, !PT ;  /* 0x0000000c03037212 */ /* 0x000fc400078efcff */
[----:B------:R-:W-:-:S03]  /*43c0*/  LOP3.LUT P0, RZ, R5, 0x1, RZ, 0xc0, !PT ;  /* 0x0000000105ff7812 */ /* 0x000fc6000780c0ff */
[----:B------:R-:W-:-:S04]  /*43d0*/  IMAD R3, R98, 0x1000, R3 ;  /* 0x0000100062037824 */ /* 0x000fc800078e0203 */
[----:B------:R-:W-:Y:S01]  /*43e0*/  VIADD R5, R3, UR50 ;  /* 0x0000003203057c36 */ /* 0x000fe20008000000 */
[----:B------:R-:W-:Y:S03]  /*43f0*/  LDS.U16 R12, [R3+UR50+0x100] ;  /* 0x00010032030c7984 */ /* 0x000fe60008000400 */
[C---:B------:R-:W-:Y:S01]  /*4400*/  VIADD R7, R5.reuse, 0x100 ;  /* 0x0000010005077836 */ /* 0x040fe20000000000 */
[----:B------:R-:W-:Y:S01]  /*4410*/  IADD3 R5, R5, 0x110, RZ ;  /* 0x0000011005057810 */ /* 0x000fe20007ffe0ff */
[----:B------:R-:W-:Y:S02]  /*4420*/  LDS.U16 R9, [R3+UR50+0x208] ;  /* 0x0002083203097984 */ /* 0x000fe40008000400 */
[----:B------:R-:W-:Y:S02]  /*4430*/  @P0 VIADD R5, R7, 0xfffffff0 ;  /* 0xfffffff007050836 */ /* 0x000fe40000000000 */
[----:B------:R-:W1:Y:S04]  /*4440*/  LDS.U16 R7, [R3+UR50+0x200] ;  /* 0x0002003203077984 */ /* 0x000e680008000400 */
[----:B------:R-:W2:Y:S04]  /*4450*/  LDS.U16 R14, [R3+UR50+0x108] ;  /* 0x00010832030e7984 */ /* 0x000ea80008000400 */
[----:B------:R-:W-:Y:S04]  /*4460*/  LDS.U16 R11, [R5+0x100] ;  /* 0x00010000050b7984 */ /* 0x000fe80000000400 */
[----:B------:R-:W3:Y:S04]  /*4470*/  LDS.U16 R20, [R5] ;  /* 0x0000000005147984 */ /* 0x000ee80000000400 */
[----:B------:R-:W-:Y:S04]  /*4480*/  LDS.U16 R13, [R5+0x108] ;  /* 0x00010800050d7984 */ /* 0x000fe80000000400 */
[----:B------:R-:W4:Y:S01]  /*4490*/  LDS.U16 R24, [R5+0x8] ;  /* 0x0000080005187984 */ /* 0x000f220000000400 */
[----:B-1----:R-:W-:-:S02]  /*44a0*/  PRMT R7, R12, 0x5410, R7 ;  /* 0x000054100c077816 */ /* 0x002fc40000000007 */
[----:B--2---:R-:W-:Y:S02]  /*44b0*/  PRMT R9, R14, 0x5410, R9 ;  /* 0x000054100e097816 */ /* 0x004fe40000000009 */
[----:B---3--:R-:W-:Y:S02]  /*44c0*/  PRMT R3, R20, 0x5410, R11 ;  /* 0x0000541014037816 */ /* 0x008fe4000000000b */
[----:B----4-:R-:W-:-:S07]  /*44d0*/  PRMT R5, R24, 0x5410, R13 ;  /* 0x0000541018057816 */ /* 0x010fce000000000d */
.L_x_60:
[----:B------:R-:W-:Y:S05]  /*44e0*/  BSYNC B1 ;  /* 0x0000000000017941 */ /* 0x000fea0003800000 */
.L_x_59:
[----:B------:R-:W-:Y:S01]  /*44f0*/  @!PT LDS RZ, [RZ] ;  /* 0x00000000fffff984 */ /* 0x000fe20000000800 */
[----:B------:R-:W-:Y:S01]  /*4500*/  @!PT LDS RZ, [RZ] ;  /* 0x00000000fffff984 */ /* 0x000fe20000000800 */
[----:B------:R-:W-:Y:S01]  /*4510*/  @!PT LDS RZ, [RZ] ;  /* 0x00000000fffff984 */ /* 0x000fe20000000800 */
[----:B------:R-:W-:Y:S01]  /*4520*/  @!PT LDS RZ, [RZ] ;  /* 0x00000000fffff984 */ /* 0x000fe20000000800 */
[----:B------:R1:W-:Y:S06]  /*4530*/  MEMBAR.ALL.CTA ;  /* 0x0000000000007992 */ /* 0x0003ec0000008000 */
[----:B-1----:R-:W1:Y:S01]  /*4540*/  FENCE.VIEW.ASYNC.S ;  /* 0x00000000000073c6 */ /* 0x002e620000000000 */
[----:B------:R-:W-:Y:S05]  /*4550*/  @!P2 BRA `(.L_x_61) ;  /* 0x000000000004a947 */ /* 0x000fea0003800000 */
[----:B------:R-:W-:Y:S01]  /*4560*/  BPT.TRAP 0x1 ;  /* 0x000000040000795c */ /* 0x000fe20000300000 */
.L_x_61:
[----:B------:R-:W2:Y:S01]  /*4570*/  S2R R12, SR_CgaCtaId ;  /* 0x00000000000c7919 */ /* 0x000ea20000008800 */
[----:B------:R-:W-:Y:S02]  /*4580*/  VIADD R11, R26, 0xc0 ;  /* 0x000000c01a0b7836 */ /* 0x000fe40000000000 */
[----:B------:R-:W-:-:S05]  /*4590*/  VIADD R98, R98, 0x1 ;  /* 0x0000000162627836 */ /* 0x000fca0000000000 */
[----:B------:R-:W-:-:S04]  /*45a0*/  ISETP.NE.AND P0, PT, R98, 0x4, PT ;  /* 0x000000046200780c */ /* 0x000fc80003f05270 */
[----:B------:R-:W-:Y:S02]  /*45b0*/  SEL R98, R98, RZ, P0 ;  /* 0x000000ff62627207 */ /* 0x000fe40000000000 */
[----:B--2---:R-:W-:Y:S02]  /*45c0*/  PRMT R11, R12, 0x654, R11 ;  /* 0x000006540c0b7816 */ /* 0x004fe4000000000b */
[----:B------:R-:W-:Y:S02]  /*45d0*/  SEL R12, RZ, 0x1, P0 ;  /* 0x00000001ff0c7807 */ /* 0x000fe40000000000 */
[----:B-1----:R1:W-:Y:S02]  /*45e0*/  SYNCS.ARRIVE.TRANS64.RED.A1T0 RZ, [R11+URZ], RZ ;  /* 0x000000ff0bff79a7 */ /* 0x0023e4000810043f */
[----:B------:R-:W-:-:S07]  /*45f0*/  LOP3.LUT R97, R97, R12, RZ, 0x3c, !PT ;  /* 0x0000000c61617212 */ /* 0x000fce00078e3cff */
.L_x_55:
[----:B------:R-:W-:Y:S05]  /*4600*/  BSYNC B0 ;  /* 0x0000000000007941 */ /* 0x000fea0003800000 */
.L_x_54:
[----:B-1----:R-:W-:Y:S01]  /*4610*/  F2FP.F16.E4M3.UNPACK_B R11, R7 ;  /* 0x00000007ff0b723e */ /* 0x002fe200020006ff */
[C-C-:B-----5:R-:W-:Y:S01]  /*4620*/  FFMA R12, R93.reuse, R163, R4.reuse ;  /* 0x000000a35d0c7223 */ /* 0x160fe20000000004 */
[----:B------:R-:W-:Y:S01]  /*4630*/  F2FP.F16.E4M3.UNPACK_B R13, R7.H1 ;  /* 0x00000007ff0d723e */ /* 0x000fe200030006ff */
[C---:B------:R-:W-:Y:S01]  /*4640*/  FFMA R162, R93.reuse, R162, R4 ;  /* 0x000000a25da27223 */ /* 0x040fe20000000004 */
[----:B------:R-:W-:Y:S01]  /*4650*/  SHF.R.U32.HI R14, RZ, 0x4, R18 ;  /* 0x00000004ff0e7819 */ /* 0x000fe20000011612 */
[--C-:B------:R-:W-:Y:S02]  /*4660*/  HADD2.F32 R15, -RZ, R11.reuse.H0_H0 ;  /* 0x2000000bff0f7230 */ /* 0x100fe40000004100 */
[C---:B------:R-:W-:Y:S01]  /*4670*/  FFMA R160, R93.reuse, R160, R8 ;  /* 0x000000a05da07223 */ /* 0x040fe20000000008 */
[----:B------:R-:W-:Y:S01]  /*4680*/  HADD2.F32 R11, -RZ, R11.H1_H1 ;  /* 0x3000000bff0b7230 */ /* 0x000fe20000004100 */
[----:B------:R-:W-:Y:S01]  /*4690*/  LOP3.LUT P2, RZ, R14, 0x1, RZ, 0xc0, !PT ;  /* 0x000000010eff7812 */ /* 0x000fe2000784c0ff */
[----:B------:R-:W-:Y:S01]  /*46a0*/  FFMA R158, R93, R158, R4 ;  /* 0x0000009e5d9e7223 */ /* 0x000fe20000000004 */
[----:B------:R-:W-:Y:S01]  /*46b0*/  FFMA R24, R15, R147, R12 ;  /* 0x000000930f187223 */ /* 0x000fe2000000000c */
[----:B------:R-:W-:-:S02]  /*46c0*/  HADD2.F32 R15, -RZ, R13.H0_H0 ;  /* 0x2000000dff0f7230 */ /* 0x000fc40000004100 */
[----:B------:R-:W-:Y:S01]  /*46d0*/  FFMA R27, R11, R147, R162 ;  /* 0x000000930b1b7223 */ /* 0x000fe200000000a2 */
[----:B------:R-:W-:Y:S02]  /*46e0*/  HADD2.F32 R13, -RZ, R13.H1_H1 ;  /* 0x3000000dff0d7230 */ /* 0x000fe40000004100 */
[C---:B------:R-:W-:Y:S01]  /*46f0*/  FFMA R12, R93.reuse, R161, R8 ;  /* 0x000000a15d0c7223 */ /* 0x040fe20000000008 */
[-C--:B------:R-:W-:Y:S01]  /*4700*/  F2FP.F16.E4M3.UNPACK_B R14, R9.reuse ;  /* 0x00000009ff0e723e */ /* 0x080fe200020006ff */
[----:B------:R-:W-:Y:S01]  /*4710*/  FFMA R154, R93, R154, R4 ;  /* 0x0000009a5d9a7223 */ /* 0x000fe20000000004 */
[----:B------:R-:W-:Y:S01]  /*4720*/  F2FP.F16.E4M3.UNPACK_B R11, R9.H1 ;  /* 0x00000009ff0b723e */ /* 0x000fe200030006ff */
[-C--:B------:R-:W-:Y:S01]  /*4730*/  FFMA R26, R15, R147.reuse, R12 ;  /* 0x000000930f1a7223 */ /* 0x080fe2000000000c */
[----:B------:R-:W-:Y:S01]  /*4740*/  FFMA R29, R13, R147, R160 ;  /* 0x000000930d1d7223 */ /* 0x000fe200000000a0 */
[--C-:B------:R-:W-:Y:S01]  /*4750*/  HADD2.F32 R13, -RZ, R14.reuse.H0_H0 ;  /* 0x2000000eff0d7230 */ /* 0x100fe20000004100 */
[----:B------:R-:W-:Y:S01]  /*4760*/  F2FP.F16.E4M3.UNPACK_B R20, R3 ;  /* 0x00000003ff14723e */ /* 0x000fe200020006ff */
[----:B------:R-:W-:-:S02]  /*4770*/  HADD2.F32 R15, -RZ, R14.H1_H1 ;  /* 0x3000000eff0f7230 */ /* 0x000fc40000004100 */
[C---:B------:R-:W-:Y:S01]  /*4780*/  FFMA R14, R93.reuse, R157, R8 ;  /* 0x0000009d5d0e7223 */ /* 0x040fe20000000008 */
[--C-:B------:R-:W-:Y:S02]  /*4790*/  HADD2.F32 R21, -RZ, R11.reuse.H0_H0 ;  /* 0x2000000bff157230 */ /* 0x100fe40000004100 */
[----:B------:R-:W-:Y:S01]  /*47a0*/  FFMA R12, R93, R159, R4 ;  /* 0x0000009f5d0c7223 */ /* 0x000fe20000000004 */
[----:B------:R-:W-:Y:S02]  /*47b0*/  HADD2.F32 R11, -RZ, R11.H1_H1 ;  /* 0x3000000bff0b7230 */ /* 0x000fe40000004100 */
[-C--:B------:R-:W-:Y:S01]  /*47c0*/  FFMA R31, R15, R147.reuse, R158 ;  /* 0x000000930f1f7223 */ /* 0x080fe2000000009e */
[--C-:B------:R-:W-:Y:S02]  /*47d0*/  HADD2.F32 R15, -RZ, R20.reuse.H0_H0 ;  /* 0x20000014ff0f7230 */ /* 0x100fe40000004100 */
[----:B------:R-:W-:Y:S01]  /*47e0*/  FFMA R30, R21, R147, R14 ;  /* 0x00000093151e7223 */ /* 0x000fe2000000000e */
[----:B------:R-:W-:Y:S01]  /*47f0*/  HADD2.F32 R21, -RZ, R20.H1_H1 ;  /* 0x30000014ff157230 */ /* 0x000fe20000004100 */
[----:B------:R-:W-:Y:S01]  /*4800*/  F2FP.F16.E4M3.UNPACK_B R14, R5 ;  /* 0x00000005ff0e723e */ /* 0x000fe200020006ff */
[----:B------:R-:W-:Y:S01]  /*4810*/  FFMA R28, R13, R147, R12 ;  /* 0x000000930d1c7223 */ /* 0x000fe2000000000c */
[C---:B------:R-:W-:Y:S01]  /*4820*/  FFMA R156, R93.reuse, R156, R8 ;  /* 0x0000009c5d9c7223 */ /* 0x040fe20000000008 */
[----:B------:R-:W-:Y:S01]  /*4830*/  F2FP.F16.E4M3.UNPACK_B R13, R3.H1 ;  /* 0x00000003ff0d723e */ /* 0x000fe200030006ff */
[----:B------:R-:W-:Y:S01]  /*4840*/  FFMA R12, R93, R155, R4 ;  /* 0x0000009b5d0c7223 */ /* 0x000fe20000000004 */
[----:B------:R-:W-:Y:S01]  /*4850*/  FFMA R35, R21, R147, R154 ;  /* 0x0000009315237223 */ /* 0x000fe2000000009a */
[----:B------:R-:W-:-:S02]  /*4860*/  HADD2.F32 R21, -RZ, R14.H0_H0 ;  /* 0x2000000eff157230 */ /* 0x000fc40000004100 */
[----:B------:R-:W-:Y:S01]  /*4870*/  FFMA R33, R11, R147, R156 ;  /* 0x000000930b217223 */ /* 0x000fe2000000009c */
[----:B------:R-:W-:Y:S02]  /*4880*/  HADD2.F32 R25, -RZ, R14.H1_H1 ;  /* 0x3000000eff197230 */ /* 0x000fe40000004100 */
[----:B------:R-:W-:Y:S01]  /*4890*/  FFMA R14, R93, R151, R4 ;  /* 0x000000975d0e7223 */ /* 0x000fe20000000004 */
[----:B------:R-:W-:Y:S01]  /*48a0*/  FFMA R20, R15, R147, R12 ;  /* 0x000000930f147223 */ /* 0x000fe2000000000c */
[--C-:B------:R-:W-:Y:S02]  /*48b0*/  HADD2.F32 R11, -RZ, R13.reuse.H0_H0 ;  /* 0x2000000dff0b7230 */ /* 0x100fe40000004100 */
[----:B------:R-:W-:Y:S01]  /*48c0*/  FFMA R12, R93, R153, R8 ;  /* 0x000000995d0c7223 */ /* 0x000fe20000000008 */
[-C--:B------:R-:W-:Y:S01]  /*48d0*/  FFMA R14, R21, R147.reuse, R14 ;  /* 0x00000093150e7223 */ /* 0x080fe2000000000e */
[C---:B------:R-:W-:Y:S02]  /*48e0*/  IMAD.SHL.U32 R21, R18.reuse, 0x10, RZ ;  /* 0x0000001012157824 */ /* 0x040fe400078e00ff */
[----:B------:R-:W-:Y:S01]  /*48f0*/  FFMA R152, R93, R152, R8 ;  /* 0x000000985d987223 */ /* 0x000fe20000000008 */
[----:B------:R-:W-:Y:S01]  /*4900*/  FFMA R32, R11, R147, R12 ;  /* 0x000000930b207223 */ /* 0x000fe2000000000c */
[C---:B------:R-:W-:Y:S01]  /*4910*/  LOP3.LUT R11, R18.reuse, 0xff, RZ, 0xc0, !PT ;  /* 0x000000ff120b7812 */ /* 0x040fe200078ec0ff */
[----:B------:R-:W-:Y:S01]  /*4920*/  HADD2.F32 R13, -RZ, R13.H1_H1 ;  /* 0x3000000dff0d7230 */ /* 0x000fe20000004100 */
[----:B------:R-:W-:Y:S01]  /*4930*/  F2FP.F16.E4M3.UNPACK_B R15, R5.H1 ;  /* 0x00000005ff0f723e */ /* 0x000fe200030006ff */
[C---:B------:R-:W-:Y:S01]  /*4940*/  IMAD.SHL.U32 R34, R18.reuse, 0x2, RZ ;  /* 0x0000000212227824 */ /* 0x040fe200078e00ff */
[----:B------:R-:W-:Y:S01]  /*4950*/  LOP3.LUT R21, R21, 0xe00, RZ, 0xc0, !PT ;  /* 0x00000e0015157812 */ /* 0x000fe200078ec0ff */
[----:B------:R-:W-:Y:S01]  /*4960*/  FFMA R12, R93, R149, R8 ;  /* 0x000000955d0c7223 */ /* 0x000fe20000000008 */
[----:B------:R-:W-:Y:S01]  /*4970*/  IADD3 R11, R11, 0x1f, RZ ;  /* 0x0000001f0b0b7810 */ /* 0x000fe20007ffe0ff */
[----:B------:R-:W-:Y:S01]  /*4980*/  FFMA R37, R13, R147, R152 ;  /* 0x000000930d257223 */ /* 0x000fe20000000098 */
[--C-:B------:R-:W-:Y:S01]  /*4990*/  HADD2.F32 R13, -RZ, R15.reuse.H0_H0 ;  /* 0x2000000fff0d7230 */ /* 0x100fe20000004100 */
[----:B------:R-:W-:Y:S01]  /*49a0*/  LOP3.LUT R21, R21, 0x6, R34, 0xf8, !PT ;  /* 0x0000000615157812 */ /* 0x000fe200078ef822 */
[----:B------:R-:W-:Y:S01]  /*49b0*/  IMAD.SHL.U32 R34, R18, 0x8, RZ ;  /* 0x0000000812227824 */ /* 0x000fe200078e00ff */
[----:B------:R-:W-:Y:S01]  /*49c0*/  ISETP.GT.U32.AND P0, PT, R11, 0x3e, PT ;  /* 0x0000003e0b00780c */ /* 0x000fe20003f04070 */
[----:B------:R-:W-:-:S02]  /*49d0*/  HADD2.F32 R15, -RZ, R15.H1_H1 ;  /* 0x3000000fff0f7230 */ /* 0x000fc40000004100 */
[-C--:B------:R-:W-:Y:S01]  /*49e0*/  FFMA R12, R13, R147.reuse, R12 ;  /* 0x000000930d0c7223 */ /* 0x080fe2000000000c */
[C---:B------:R-:W-:Y:S01]  /*49f0*/  FFMA R150, R93.reuse, R150, R4 ;  /* 0x000000965d967223 */ /* 0x040fe20000000004 */
[----:B------:R-:W-:Y:S01]  /*4a00*/  LOP3.LUT R13, R34, 0x80, RZ, 0xc0, !PT ;  /* 0x00000080220d7812 */ /* 0x000fe200078ec0ff */
[----:B------:R-:W-:Y:S01]  /*4a10*/  FFMA R148, R93, R148, R8 ;  /* 0x000000945d947223 */ /* 0x000fe20000000008 */
[----:B------:R-:W-:Y:S01]  /*4a20*/  F2FP.SATFINITE.RELU.E4M3.F32.PACK_AB_MERGE_C R35, R35, R20, RZ ;  /* 0x000000142323723e */ /* 0x000fe200048078ff */
[-C--:B------:R-:W-:Y:S01]  /*4a30*/  FFMA R25, R25, R147.reuse, R150 ;  /* 0x0000009319197223 */ /* 0x080fe20000000096 */
[----:B------:R-:W-:Y:S01]  /*4a40*/  LOP3.LUT R20, R13, 0x10, R18, 0xf8, !PT ;  /* 0x000000100d147812 */ /* 0x000fe200078ef812 */
[----:B------:R-:W-:Y:S01]  /*4a50*/  FFMA R15, R15, R147, R148 ;  /* 0x000000930f0f7223 */ /* 0x000fe20000000094 */
[----:B------:R-:W-:Y:S01]  /*4a60*/  IMAD.MOV.U32 R13, RZ, RZ, 0x10 ;  /* 0x00000010ff0d7424 */ /* 0x000fe200078e00ff */
[----:B------:R-:W-:Y:S02]  /*4a70*/  LOP3.LUT R11, R21, 0x60, R34, 0xf8, !PT ;  /* 0x00000060150b7812 */ /* 0x000fe400078ef822 */
[----:B------:R-:W-:-:S02]  /*4a80*/  F2FP.SATFINITE.RELU.E4M3.F32.PACK_AB_MERGE_C R24, R27, R24, RZ ;  /* 0x000000181b18723e */ /* 0x000fc400048078ff */
[----:B------:R-:W-:Y:S02]  /*4a90*/  F2FP.SATFINITE.RELU.E4M3.F32.PACK_AB_MERGE_C R26, R29, R26, RZ ;  /* 0x0000001a1d1a723e */ /* 0x000fe400048078ff */
[----:B------:R-:W-:Y:S02]  /*4aa0*/  F2FP.SATFINITE.RELU.E4M3.F32.PACK_AB_MERGE_C R28, R31, R28, RZ ;  /* 0x0000001c1f1c723e */ /* 0x000fe400048078ff */
[----:B------:R-:W-:Y:S02]  /*4ab0*/  F2FP.SATFINITE.RELU.E4M3.F32.PACK_AB_MERGE_C R30, R33, R30, RZ ;  /* 0x0000001e211e723e */ /* 0x000fe400048078ff */
[----:B------:R-:W-:Y:S02]  /*4ac0*/  F2FP.SATFINITE.RELU.E4M3.F32.PACK_AB_MERGE_C R37, R37, R32, RZ ;  /* 0x000000202525723e */ /* 0x000fe400048078ff */
[----:B------:R-:W-:Y:S02]  /*4ad0*/  F2FP.SATFINITE.RELU.E4M3.F32.PACK_AB_MERGE_C R25, R25, R14, RZ ;  /* 0x0000000e1919723e */ /* 0x000fe400048078ff */
[----:B------:R-:W-:-:S02]  /*4ae0*/  F2FP.SATFINITE.RELU.E4M3.F32.PACK_AB_MERGE_C R15, R15, R12, RZ ;  /* 0x0000000c0f0f723e */ /* 0x000fc400048078ff */
[----:B------:R-:W-:Y:S02]  /*4af0*/  LOP3.LUT R11, R11, R20, RZ, 0xfc, !PT ;  /* 0x000000140b0b7212 */ /* 0x000fe400078efcff */
[----:B------:R-:W-:Y:S01]  /*4b00*/  SEL R13, R13, 0xfffffff0, !P2 ;  /* 0xfffffff00d0d7807 */ /* 0x000fe20005000000 */
[----:B------:R-:W-:Y:S06]  /*4b10*/  @P0 BRA `(.L_x_62) ;  /* 0x0000000000040947 */ /* 0x000fec0003800000 */
[----:B------:R-:W-:-:S04]  /*4b20*/  DEPBAR.LE SB0, 0x1 ;  /* 0x000080400000791a */ /* 0x000fc80000000000 */
.L_x_62:
[----:B------:R-:W-:Y:S05]  /*4b30*/  WARPSYNC.ALL ;  /* 0x0000000000007948 */ /* 0x000fea0003800000 */
[----:B------:R-:W-:Y:S01]  /*4b40*/  BAR.SYNC.DEFER_BLOCKING 0x1, 0x100 ;  /* 0x0044000000007b1d */ /* 0x000fe20000010000 */
[----:B------:R-:W-:-:S04]  /*4b50*/  VIADD R12, R11, UR50 ;  /* 0x000000320b0c7c36 */ /* 0x000fc80008000000 */
[----:B------:R-:W-:Y:S01]  /*4b60*/  IMAD.IADD R12, R12, 0x1, R13 ;  /* 0x000000010c0c7824 */ /* 0x000fe200078e020d */
[----:B------:R-:W-:Y:S01]  /*4b70*/  BSSY B0, `(.L_x_63) ;  /* 0x0000016000007945 */ /* 0x000fe20003800000 */
[----:B------:R1:W-:Y:S04]  /*4b80*/  STS.U16 [R11+UR50+0x4100], R24 ;  /* 0x004100180b007988 */ /* 0x0003e80008000432 */
[----:B------:R1:W-:Y:S04]  /*4b90*/  STS.U16 [R11+UR50+0x4200], R26 ;  /* 0x0042001a0b007988 */ /* 0x0003e80008000432 */
[----:B------:R1:W-:Y:S04]  /*4ba0*/  STS.U16 [R11+UR50+0x4108], R28 ;  /* 0x0041081c0b007988 */ /* 0x0003e80008000432 */
[----:B------:R1:W-:Y:S04]  /*4bb0*/  STS.U16 [R11+UR50+0x4208], R30 ;  /* 0x0042081e0b007988 */ /* 0x0003e80008000432 */
[----:B------:R1:W-:Y:S04]  /*4bc0*/  STS.U16 [R12+0x4100], R35 ;  /* 0x004100230c007388 */ /* 0x0003e80000000400 */
[----:B------:R1:W-:Y:S04]  /*4bd0*/  STS.U16 [R12+0x4200], R37 ;  /* 0x004200250c007388 */ /* 0x0003e80000000400 */
[----:B------:R1:W-:Y:S04]  /*4be0*/  STS.U16 [R12+0x4108], R25 ;  /* 0x004108190c007388 */ /* 0x0003e80000000400 */
[----:B------:R1:W-:Y:S01]  /*4bf0*/  STS.U16 [R12+0x4208], R15 ;  /* 0x0042080f0c007388 */ /* 0x0003e20000000400 */
[----:B------:R-:W-:Y:S01]  /*4c00*/  @!PT LDS RZ, [RZ] ;  /* 0x00000000fffff984 */ /* 0x000fe20000000800 */
[----:B------:R-:W-:Y:S01]  /*4c10*/  @!PT LDS RZ, [RZ] ;  /* 0x00000000fffff984 */ /* 0x000fe20000000800 */
[----:B------:R-:W-:Y:S01]  /*4c20*/  @!PT LDS RZ, [RZ] ;  /* 0x00000000fffff984 */ /* 0x000fe20000000800 */
[----:B------:R-:W-:Y:S01]  /*4c30*/  @!PT LDS RZ, [RZ] ;  /* 0x00000000fffff984 */ /* 0x000fe20000000800 */
[----:B------:R2:W-:Y:S06]  /*4c40*/  MEMBAR.ALL.CTA ;  /* 0x0000000000007992 */ /* 0x0005ec0000008000 */
[----:B--2---:R-:W2:Y:S02]  /*4c50*/  FENCE.VIEW.ASYNC.S ;  /* 0x00000000000073c6 */ /* 0x004ea40000000000 */
[----:B--2---:R-:W-:Y:S06]  /*4c60*/  BAR.SYNC.DEFER_BLOCKING 0x1, 0x100 ;  /* 0x0044000000007b1d */ /* 0x004fec0000010000 */
[----:B-1----:R-:W-:Y:S05]  /*4c70*/  @P0 BRA `(.L_x_64) ;  /* 0x0000000000140947 */ /* 0x002fea0003800000 */
[----:B------:R-:W-:Y:S02]  /*4c80*/  UIADD3 UR4, UP0, UR42, 0x4f0, URZ ;  /* 0x000004f02a047890 */ /* 0x000fe4000ff1e03f */
[----:B------:R-:W-:Y:S02]  /*4c90*/  UIADD3 UR44, UR50, 0x4100, URZ ;  /* 0x00004100322c7890 */ /* 0x000fe4000fffe03f */
[----:B------:R-:W-:-:S09]  /*4ca0*/  UIADD3.X UR5, URZ, UR43, URZ, UP0, !UPT ;  /* 0x0000002b3f057290 */ /* 0x000fd200087fe43f */
[----:B------:R1:W-:Y:S02]  /*4cb0*/  UTMASTG.3D [UR44], [UR4] ;  /* 0x0000002c040073b5 */ /* 0x0003e40008010000 */
[----:B-1----:R0:W-:Y:S02]  /*4cc0*/  UTMACMDFLUSH ;  /* 0x00000000000079b7 */ /* 0x0021e40000000000 */
.L_x_64:
[----:B------:R-:W-:Y:S05]  /*4cd0*/  BSYNC B0 ;  /* 0x0000000000007941 */ /* 0x000fea0003800000 */
.L_x_63:
[----:B------:R-:W-:Y:S04]  /*4ce0*/  BSSY B0, `(.L_x_65) ;  /* 0x000002e000007945 */ /* 0x000fe80003800000 */
[----:B------:R-:W-:Y:S05]  /*4cf0*/  @P1 BRA `(.L_x_66) ;  /* 0x0000000000b01947 */ /* 0x000fea0003800000 */
[----:B------:R-:W-:-:S13]  /*4d00*/  ISETP.NE.AND P3, PT, R92, 0x3, PT ;  /* 0x000000035c00780c */ /* 0x000fda0003f65270 */
[----:B------:R-:W-:Y:S05]  /*4d10*/  @!P3 BRA `(.L_x_67) ;  /* 0x000000000004b947 */ /* 0x000fea0003800000 */
[----:B------:R-:W-:Y:S01]  /*4d20*/  BPT.TRAP 0x1 ;  /* 0x000000040000795c */ /* 0x000fe20000300000 */
.L_x_67:
[----:B------:R-:W-:Y:S01]  /*4d30*/  LEA R21, R98, UR50, 0x3 ;  /* 0x0000003262157c11 */ /* 0x000fe2000f8e18ff */
[----:B------:R-:W-:Y:S01]  /*4d40*/  BSSY B1, `(.L_x_68) ;  /* 0x0000004000017945 */ /* 0x000fe20003800000 */
[----:B------:R-:W-:-:S04]  /*4d50*/  SHF.L.U32 R14, R97, 0x1f, RZ ;  /* 0x0000001f610e7819 */ /* 0x000fc800000006ff */
[----:B------:R-:W1:Y:S02]  /*4d60*/  SYNCS.PHASECHK.TRANS64.TRYWAIT P2, [R21+URZ+0xa0], R14 ;  /* 0x0000a00e150075a7 */ /* 0x000e64000804017f */
[----:B-1----:R-:W-:Y:S05]  /*4d70*/  @!P2 BRA `(.L_x_69) ;  /* 0x0000004c003ca947 */ /* 0x002fea0003800000 */
.L_x_180:
[----:B------:R-:W-:Y:S05]  /*4d80*/  BSYNC B1 ;  /* 0x0000000000017941 */ /* 0x000fea0003800000 */
.L_x_68:
[----:B------:R-:W-:Y:S04]  /*4d90*/  BSSY B1, `(.L_x_70) ;  /* 0x0000011000017945 */ /* 0x000fe80003800000 */
[----:B------:R-:W-:Y:S05]  /*4da0*/  @P4 BRA `(.L_x_71) ;  /* 0x00000000003c4947 */ /* 0x000fea0003800000 */
[----:B------:R-:W-:-:S05]  /*4db0*/  IMAD R25, R98, 0x1000, R11 ;  /* 0x0000100062197824 */ /* 0x000fca00078e020b */
[----:B-1----:R-:W-:Y:S01]  /*4dc0*/  IADD3 R14, R25, UR50, RZ ;  /* 0x00000032190e7c10 */ /* 0x002fe2000fffe0ff */
[----:B------:R-:W-:Y:S04]  /*4dd0*/  LDS.U16 R7, [R25+UR50+0x200] ;  /* 0x0002003219077984 */ /* 0x000fe80008000400 */
[----:B------:R-:W-:Y:S01]  /*4de0*/  IMAD.IADD R15, R14, 0x1, R13 ;  /* 0x000000010e0f7824 */ /* 0x000fe200078e020d */
[----:B------:R-:W-:Y:S04]  /*4df0*/  LDS.U16 R9, [R25+UR50+0x208] ;  /* 0x0002083219097984 */ /* 0x000fe80008000400 */
[----:B------:R-:W1:Y:S04]  /*4e00*/  LDS.U16 R14, [R25+UR50+0x100] ;  /* 0x00010032190e7984 */ /* 0x000e680008000400 */
[----:B------:R-:W2:Y:S04]  /*4e10*/  LDS.U16 R20, [R25+UR50+0x108] ;  /* 0x0001083219147984 */ /* 0x000ea80008000400 */
[----:B------:R-:W-:Y:S04]  /*4e20*/  LDS.U16 R3, [R15+0x200] ;  /* 0x000200000f037984 */ /* 0x000fe80000000400 */
[----:B------:R-:W3:Y:S04]  /*4e30*/  LDS.U16 R24, [R15+0x100] ;  /* 0x000100000f187984 */ /* 0x000ee80000000400 */
[----:B------:R-:W-:Y:S04]  /*4e40*/  LDS.U16 R5, [R15+0x208] ;  /* 0x000208000f057984 */ /* 0x000fe80000000400 */
[----:B------:R-:W4:Y:S01]  /*4e50*/  LDS.U16 R26, [R15+0x108] ;  /* 0x000108000f1a7984 */ /* 0x000f220000000400 */
[----:B-1----:R-:W-:-:S02]  /*4e60*/  PRMT R7, R14, 0x5410, R7 ;  /* 0x000054100e077816 */ /* 0x002fc40000000007 */
[----:B--2---:R-:W-:Y:S02]  /*4e70*/  PRMT R9, R20, 0x5410, R9 ;  /* 0x0000541014097816 */ /* 0x004fe40000000009 */
[----:B---3--:R-:W-:Y:S02]  /*4e80*/  PRMT R3, R24, 0x5410, R3 ;  /* 0x0000541018037816 */ /* 0x008fe40000000003 */
[----:B----4-:R-:W-:-:S07]  /*4e90*/  PRMT R5, R26, 0x5410, R5 ;  /* 0x000054101a057816 */ /* 0x010fce0000000005 */
.L_x_71:
[----:B------:R-:W-:Y:S05]  /*4ea0*/  BSYNC B1 ;  /* 0x0000000000017941 */ /* 0x000fea0003800000 */
.L_x_70:
[----:B------:R-:W-:Y:S01]  /*4eb0*/  @!PT LDS RZ, [RZ] ;  /* 0x00000000fffff984 */ /* 0x000fe20000000800 */
[----:B------:R-:W-:Y:S01]  /*4ec0*/  @!PT LDS RZ, [RZ] ;  /* 0x00000000fffff984 */ /* 0x000fe20000000800 */
[----:B------:R-:W-:Y:S01]  /*4ed0*/  @!PT LDS RZ, [RZ] ;  /* 0x00000000fffff984 */ /* 0x000fe20000000800 */
[----:B------:R-:W-:Y:S01]  /*4ee0*/  @!PT LDS RZ, [RZ] ;  /* 0x00000000fffff984 */ /* 0x000fe20000000800 */
[----:B------:R2:W-:Y:S06]  /*4ef0*/  MEMBAR.ALL.CTA ;  /* 0x0000000000007992 */ /* 0x0005ec0000008000 */
[----:B--2---:R-:W2:Y:S01]  /*4f00*/  FENCE.VIEW.ASYNC.S ;  /* 0x00000000000073c6 */ /* 0x004ea20000000000 */
[----:B------:R-:W-:Y:S05]  /*4f10*/  @!P3 BRA `(.L_x_72) ;  /* 0x000000000004b947 */ /* 0x000fea0003800000 */
[----:B------:R-:W-:Y:S01]  /*4f20*/  BPT.TRAP 0x1 ;  /* 0x000000040000795c */ /* 0x000fe20000300000 */
.L_x_72:
[----:B------:R-:W3:Y:S01]  /*4f30*/  S2R R15, SR_CgaCtaId ;  /* 0x00000000000f7919 */ /* 0x000ee20000008800 */
[----:B-1----:R-:W-:Y:S02]  /*4f40*/  VIADD R14, R21, 0xc0 ;  /* 0x000000c0150e7836 */ /* 0x002fe40000000000 */
[----:B------:R-:W-:-:S05]  /*4f50*/  VIADD R98, R98, 0x1 ;  /* 0x0000000162627836 */ /* 0x000fca0000000000 */
[----:B------:R-:W-:-:S04]  /*4f60*/  ISETP.NE.AND P2, PT, R98, 0x4, PT ;  /* 0x000000046200780c */ /* 0x000fc80003f45270 */
[----:B------:R-:W-:Y:S02]  /*4f70*/  SEL R98, R98, RZ, P2 ;  /* 0x000000ff62627207 */ /* 0x000fe40001000000 */
[----:B---3--:R-:W-:-:S04]  /*4f80*/  PRMT R14, R15, 0x654, R14 ;  /* 0x000006540f0e7816 */ /* 0x008fc8000000000e */
[----:B--2---:R1:W-:Y:S02]  /*4f90*/  SYNCS.ARRIVE.TRANS64.RED.A1T0 RZ, [R14+URZ], RZ ;  /* 0x000000ff0eff79a7 */ /* 0x0043e4000810043f */
[----:B-1----:R-:W-:-:S04]  /*4fa0*/  SEL R14, RZ, 0x1, P2 ;  /* 0x00000001ff0e7807 */ /* 0x002fc80001000000 */
[----:B------:R-:W-:-:S07]  /*4fb0*/  LOP3.LUT R97, R97, R14, RZ, 0x3c, !PT ;  /* 0x0000000e61617212 */ /* 0x000fce00078e3cff */
.L_x_66:
[----:B------:R-:W-:Y:S05]  /*4fc0*/  BSYNC B0 ;  /* 0x0000000000007941 */ /* 0x000fea0003800000 */
.L_x_65:
[-C--:B------:R-:W-:Y:S01]  /*4fd0*/  F2FP.F16.E4M3.UNPACK_B R14, R7.reuse ;  /* 0x00000007ff0e723e */ /* 0x080fe200020006ff */
[C---:B------:R-:W-:Y:S01]  /*4fe0*/  FFMA R146, R93.reuse, R146, R6 ;  /* 0x000000925d927223 */ /* 0x040fe20000000006 */
[----:B------:R-:W-:Y:S01]  /*4ff0*/  F2FP.F16.E4M3.UNPACK_B R24, R7.H1 ;  /* 0x00000007ff18723e */ /* 0x000fe200030006ff */
[C-C-:B------:R-:W-:Y:S01]  /*5000*/  FFMA R20, R93.reuse, R143, R10.reuse ;  /* 0x0000008f5d147223 */ /* 0x140fe2000000000a */
[----:B------:R-:W-:Y:S01]  /*5010*/  F2FP.F16.E4M3.UNPACK_B R26, R9 ;  /* 0x00000009ff1a723e */ /* 0x000fe200020006ff */
[----:B------:R-:W-:Y:S02]  /*5020*/  HADD2.F32 R21, -RZ, R14.H1_H1 ;  /* 0x3000000eff157230 */ /* 0x000fe40000004100 */
[C---:B------:R-:W-:Y:S01]  /*5030*/  FFMA R144, R93.reuse, R144, R10 ;  /* 0x000000905d907223 */ /* 0x040fe2000000000a */
[----:B------:R-:W-:Y:S02]  /*5040*/  HADD2.F32 R25, -RZ, R24.H0_H0 ;  /* 0x20000018ff197230 */ /* 0x000fe40000004100 */
[----:B------:R-:W-:Y:S01]  /*5050*/  FFMA R142, R93, R142, R6 ;  /* 0x0000008e5d8e7223 */ /* 0x000fe20000000006 */
[----:B------:R-:W-:-:S02]  /*5060*/  HADD2.F32 R15, -RZ, R14.H0_H0 ;  /* 0x2000000eff0f7230 */ /* 0x000fc40000004100 */
[----:B------:R-:W-:Y:S01]  /*5070*/  FFMA R14, R93, R145, R6 ;  /* 0x000000915d0e7223 */ /* 0x000fe20000000006 */
[-C--:B------:R-:W-:Y:S01]  /*5080*/  FFMA R146, R21, R147.reuse, R146 ;  /* 0x0000009315927223 */ /* 0x080fe20000000092 */
[-C--:B------:R-:W-:Y:S01]  /*5090*/  FFMA R21, R25, R147.reuse, R20 ;  /* 0x0000009319157223 */ /* 0x080fe20000000014 */
[----:B------:R-:W-:Y:S02]  /*50a0*/  HADD2.F32 R25, -RZ, R24.H1_H1 ;  /* 0x30000018ff197230 */ /* 0x000fe40000004100 */
[----:B------:R-:W-:Y:S01]  /*50b0*/  FFMA R15, R15, R147, R14 ;  /* 0x000000930f0f7223 */ /* 0x000fe2000000000e */
[--C-:B------:R-:W-:Y:S02]  /*50c0*/  HADD2.F32 R27, -RZ, R26.reuse.H0_H0 ;  /* 0x2000001aff1b7230 */ /* 0x100fe40000004100 */
[----:B------:R-:W-:Y:S01]  /*50d0*/  FFMA R14, R93, R141, R6 ;  /* 0x0000008d5d0e7223 */ /* 0x000fe20000000006 */
[----:B------:R-:W-:Y:S01]  /*50e0*/  HADD2.F32 R29, -RZ, R26.H1_H1 ;  /* 0x3000001aff1d7230 */ /* 0x000fe20000004100 */
[----:B------:R-:W-:Y:S01]  /*50f0*/  F2FP.F16.E4M3.UNPACK_B R20, R9.H1 ;  /* 0x00000009ff14723e */ /* 0x000fe200030006ff */
[----:B------:R-:W-:Y:S01]  /*5100*/  FFMA R144, R25, R147, R144 ;  /* 0x0000009319907223 */ /* 0x000fe20000000090 */
[----:B------:R-:W-:Y:S01]  /*5110*/  F2FP.F16.E4M3.UNPACK_B R30, R3 ;  /* 0x00000003ff1e723e */ /* 0x000fe200020006ff */
[-C--:B------:R-:W-:Y:S01]  /*5120*/  FFMA R24, R27, R147.reuse, R14 ;  /* 0x000000931b187223 */ /* 0x080fe2000000000e */
[----:B------:R-:W-:Y:S01]  /*5130*/  FFMA R25, R29, R147, R142 ;  /* 0x000000931d197223 */ /* 0x000fe2000000008e */
[--C-:B------:R-:W-:Y:S01]  /*5140*/  HADD2.F32 R27, -RZ, R20.reuse.H0_H0 ;  /* 0x20000014ff1b7230 */ /* 0x100fe20000004100 */
[----:B------:R-:W-:Y:S01]  /*5150*/  F2FP.F16.E4M3.UNPACK_B R31, R3.H1 ;  /* 0x00000003ff1f723e */ /* 0x000fe200030006ff */
[----:B------:R-:W-:-:S02]  /*5160*/  HADD2.F32 R29, -RZ, R20.H1_H1 ;  /* 0x30000014ff1d7230 */ /* 0x000fc40000004100 */
[C---:B------:R-:W-:Y:S01]  /*5170*/  FFMA R20, R93.reuse, R137, R6 ;  /* 0x000000895d147223 */ /* 0x040fe20000000006 */
[--C-:B------:R-:W-:Y:S02]  /*5180*/  HADD2.F32 R33, -RZ, R30.reuse.H0_H0 ;  /* 0x2000001eff217230 */ /* 0x100fe40000004100 */
[C-C-:B------:R-:W-:Y:S01]  /*5190*/  FFMA R14, R93.reuse, R139, R10.reuse ;  /* 0x0000008b5d0e7223 */ /* 0x140fe2000000000a */
[C---:B------:R-:W-:Y:S01]  /*51a0*/  FFMA R140, R93.reuse, R140, R10 ;  /* 0x0000008c5d8c7223 */ /* 0x040fe2000000000a */
[----:B------:R-:W-:Y:S01]  /*51b0*/  F2FP.F16.E4M3.UNPACK_B R32, R5.H1 ;  /* 0x00000005ff20723e */ /* 0x000fe200030006ff */
[----:B------:R-:W-:Y:S01]  /*51c0*/  FFMA R134, R93, R134, R6 ;  /* 0x000000865d867223 */ /* 0x000fe20000000006 */
[-C--:B------:R-:W-:Y:S01]  /*51d0*/  FFMA R28, R33, R147.reuse, R20 ;  /* 0x00000093211c7223 */ /* 0x080fe20000000014 */
[----:B------:R-:W-:Y:S01]  /*51e0*/  FFMA R26, R27, R147, R14 ;  /* 0x000000931b1a7223 */ /* 0x000fe2000000000e */
[----:B------:R-:W-:Y:S02]  /*51f0*/  HADD2.F32 R33, -RZ, R31.H0_H0 ;  /* 0x2000001fff217230 */ /* 0x000fe40000004100 */
[----:B------:R-:W-:Y:S01]  /*5200*/  FFMA R14, R93, R135, R10 ;  /* 0x000000875d0e7223 */ /* 0x000fe2000000000a */
[----:B------:R-:W-:Y:S01]  /*5210*/  F2FP.F16.E4M3.UNPACK_B R20, R5 ;  /* 0x00000005ff14723e */ /* 0x000fe200020006ff */
[----:B------:R-:W-:Y:S01]  /*5220*/  FFMA R27, R29, R147, R140 ;  /* 0x000000931d1b7223 */ /* 0x000fe2000000008c */
[----:B------:R-:W-:-:S02]  /*5230*/  HADD2.F32 R29, -RZ, R30.H1_H1 ;  /* 0x3000001eff1d7230 */ /* 0x000fc40000004100 */
[----:B------:R-:W-:Y:S01]  /*5240*/  FFMA R30, R33, R147, R14 ;  /* 0x00000093211e7223 */ /* 0x000fe2000000000e */
[C-C-:B------:R-:W-:Y:S01]  /*5250*/  FFMA R14, R93.reuse, R133, R6.reuse ;  /* 0x000000855d0e7223 */ /* 0x140fe20000000006 */
[--C-:B------:R-:W-:Y:S02]  /*5260*/  HADD2.F32 R33, -RZ, R20.reuse.H0_H0 ;  /* 0x20000014ff217230 */ /* 0x100fe40000004100 */
[C---:B------:R-:W-:Y:S01]  /*5270*/  FFMA R138, R93.reuse, R138, R6 ;  /* 0x0000008a5d8a7223 */ /* 0x040fe20000000006 */
[----:B------:R-:W-:Y:S02]  /*5280*/  HADD2.F32 R35, -RZ, R20.H1_H1 ;  /* 0x30000014ff237230 */ /* 0x000fe40000004100 */
[C-C-:B------:R-:W-:Y:S01]  /*5290*/  FFMA R136, R93.reuse, R136, R10.reuse ;  /* 0x000000885d887223 */ /* 0x140fe2000000000a */
[----:B------:R-:W-:Y:S02]  /*52a0*/  HADD2.F32 R31, -RZ, R31.H1_H1 ;  /* 0x3000001fff1f7230 */ /* 0x000fe40000004100 */
[----:B------:R-:W-:Y:S01]  /*52b0*/  FFMA R20, R93, R131, R10 ;  /* 0x000000835d147223 */ /* 0x000fe2000000000a */
[----:B------:R-:W-:-:S02]  /*52c0*/  HADD2.F32 R37, -RZ, R32.H0_H0 ;  /* 0x20000020ff257230 */ /* 0x000fc40000004100 */
[----:B------:R-:W-:Y:S01]  /*52d0*/  FFMA R132, R93, R132, R10 ;  /* 0x000000845d847223 */ /* 0x000fe2000000000a */
[----:B------:R-:W-:Y:S02]  /*52e0*/  HADD2.F32 R39, -RZ, R32.H1_H1 ;  /* 0x30000020ff277230 */ /* 0x000fe40000004100 */
[-C--:B------:R-:W-:Y:S01]  /*52f0*/  FFMA R14, R33, R147.reuse, R14 ;  /* 0x00000093210e7223 */ /* 0x080fe2000000000e */
[-C--:B------:R-:W-:Y:S01]  /*5300*/  FFMA R33, R35, R147.reuse, R134 ;  /* 0x0000009323217223 */ /* 0x080fe20000000086 */
[-C--:B------:R-:W-:Y:S01]  /*5310*/  FFMA R29, R29, R147.reuse, R138 ;  /* 0x000000931d1d7223 */ /* 0x080fe2000000008a */
[-C--:B------:R-:W-:Y:S01]  /*5320*/  FFMA R31, R31, R147.reuse, R136 ;  /* 0x000000931f1f7223 */ /* 0x080fe20000000088 */
[-C--:B------:R-:W-:Y:S01]  /*5330*/  FFMA R20, R37, R147.reuse, R20 ;  /* 0x0000009325147223 */ /* 0x080fe20000000014 */
[----:B------:R-:W-:Y:S01]  /*5340*/  FFMA R35, R39, R147, R132 ;  /* 0x0000009327237223 */ /* 0x000fe20000000084 */
[----:B------:R-:W-:Y:S02]  /*5350*/  F2FP.SATFINITE.RELU.E4M3.F32.PACK_AB_MERGE_C R146, R146, R15, RZ ;  /* 0x0000000f9292723e */ /* 0x000fe400048078ff */
[----:B------:R-:W-:-:S02]  /*5360*/  F2FP.SATFINITE.RELU.E4M3.F32.PACK_AB_MERGE_C R144, R144, R21, RZ ;  /* 0x000000159090723e */ /* 0x000fc400048078ff */
[----:B------:R-:W-:Y:S02]  /*5370*/  F2FP.SATFINITE.RELU.E4M3.F32.PACK_AB_MERGE_C R24, R25, R24, RZ ;  /* 0x000000181918723e */ /* 0x000fe400048078ff */
[----:B------:R-:W-:Y:S02]  /*5380*/  F2FP.SATFINITE.RELU.E4M3.F32.PACK_AB_MERGE_C R26, R27, R26, RZ ;  /* 0x0000001a1b1a723e */ /* 0x000fe400048078ff */
[----:B------:R-:W-:Y:S02]  /*5390*/  F2FP.SATFINITE.RELU.E4M3.F32.PACK_AB_MERGE_C R29, R29, R28, RZ ;  /* 0x0000001c1d1d723e */ /* 0x000fe400048078ff */
[----:B------:R-:W-:Y:S02]  /*53a0*/  F2FP.SATFINITE.RELU.E4M3.F32.PACK_AB_MERGE_C R31, R31, R30, RZ ;  /* 0x0000001e1f1f723e */ /* 0x000fe400048078ff */
[----:B------:R-:W-:Y:S02]  /*53b0*/  F2FP.SATFINITE.RELU.E4M3.F32.PACK_AB_MERGE_C R33, R33, R14, RZ ;  /* 0x0000000e2121723e */ /* 0x000fe400048078ff */
[----:B------:R-:W-:Y:S01]  /*53c0*/  F2FP.SATFINITE.RELU.E4M3.F32.PACK_AB_MERGE_C R35, R35, R20, RZ ;  /* 0x000000142323723e */ /* 0x000fe200048078ff */
[----:B------:R-:W-:Y:S06]  /*53d0*/  @P0 BRA `(.L_x_73) ;  /* 0x0000000000040947 */ /* 0x000fec0003800000 */
[----:B------:R-:W-:-:S04]  /*53e0*/  DEPBAR.LE SB0, 0x1 ;  /* 0x000080400000791a */ /* 0x000fc80000000000 */
.L_x_73:
[----:B------:R-:W-:Y:S05]  /*53f0*/  WARPSYNC.ALL ;  /* 0x0000000000007948 */ /* 0x000fea0003800000 */
[----:B------:R-:W-:Y:S06]  /*5400*/  BAR.SYNC.DEFER_BLOCKING 0x1, 0x100 ;  /* 0x0044000000007b1d */ /* 0x000fec0000010000 */
        /* <DEDUP_REMOVED lines=19> */
[----:B------:R-:W-:Y:S02]  /*5540*/  UIADD3 UR4, UR50, 0x5100, URZ ;  /* 0x0000510032047890 */ /* 0x000fe4000fffe03f */
[----:B------:R-:W-:Y:S01]  /*5550*/  UIADD3.X UR9, URZ, UR43, URZ, UP0, !UPT ;  /* 0x0000002b3f097290 */ /* 0x000fe200087fe43f */
[----:B------:R-:W-:Y:S01]  /*5560*/  UMOV UR5, UR45 ;  /* 0x0000002d00057c82 */ /* 0x000fe20008000000 */
[----:B------:R-:W-:-:S07]  /*5570*/  UMOV UR7, UR47 ;  /* 0x0000002f00077c82 */ /* 0x000fce0008000000 */
[----:B------:R1:W-:Y:S02]  /*5580*/  UTMASTG.3D [UR4], [UR8] ;  /* 0x00000004080073b5 */ /* 0x0003e40008010000 */
[----:B-1----:R0:W-:Y:S02]  /*5590*/  UTMACMDFLUSH ;  /* 0x00000000000079b7 */ /* 0x0021e40000000000 */
.L_x_75:
[----:B------:R-:W-:Y:S05]  /*55a0*/  BSYNC B0 ;  /* 0x0000000000007941 */ /* 0x000fea0003800000 */
.L_x_74:
[----:B------:R-:W-:Y:S04]  /*55b0*/  BSSY B0, `(.L_x_76) ;  /* 0x000002e000007945 */ /* 0x000fe80003800000 */
[----:B------:R-:W-:Y:S05]  /*55c0*/  @P1 BRA `(.L_x_77) ;  /* 0x0000000000b01947 */ /* 0x000fea0003800000 */
[----:B------:R-:W-:-:S13]  /*55d0*/  ISETP.NE.AND P3, PT, R92, 0x3, PT ;  /* 0x000000035c00780c */ /* 0x000fda0003f65270 */
[----:B------:R-:W-:Y:S05]  /*55e0*/  @!P3 BRA `(.L_x_78) ;  /* 0x000000000004b947 */ /* 0x000fea0003800000 */
[----:B------:R-:W-:Y:S01]  /*55f0*/  BPT.TRAP 0x1 ;  /* 0x000000040000795c */ /* 0x000fe20000300000 */
.L_x_78:
[----:B------:R-:W-:Y:S01]  /*5600*/  LEA R15, R98, UR50, 0x3 ;  /* 0x00000032620f7c11 */ /* 0x000fe2000f8e18ff */
[----:B------:R-:W-:Y:S01]  /*5610*/  BSSY B1, `(.L_x_79) ;  /* 0x0000004000017945 */ /* 0x000fe20003800000 */
[----:B------:R-:W-:-:S04]  /*5620*/  SHF.L.U32 R14, R97, 0x1f, RZ ;  /* 0x0000001f610e7819 */ /* 0x000fc800000006ff */
[----:B------:R-:W1:Y:S02]  /*5630*/  SYNCS.PHASECHK.TRANS64.TRYWAIT P2, [R15+URZ+0xa0], R14 ;  /* 0x0000a00e0f0075a7 */ /* 0x000e64000804017f */
[----:B-1----:R-:W-:Y:S05]  /*5640*/  @!P2 BRA `(.L_x_80) ;  /* 0x00000044001ca947 */ /* 0x002fea0003800000 */
.L_x_181:
[----:B------:R-:W-:Y:S05]  /*5650*/  BSYNC B1 ;  /* 0x0000000000017941 */ /* 0x000fea0003800000 */
.L_x_79:
[----:B------:R-:W-:Y:S04]  /*5660*/  BSSY B1, `(.L_x_81) ;  /* 0x0000011000017945 */ /* 0x000fe80003800000 */
[----:B------:R-:W-:Y:S05]  /*5670*/  @P4 BRA `(.L_x_82) ;  /* 0x00000000003c4947 */ /* 0x000fea0003800000 */
[----:B------:R-:W-:-:S04]  /*5680*/  IMAD R21, R98, 0x1000, R11 ;  /* 0x0000100062157824 */ /* 0x000fc800078e020b */
[----:B-1----:R-:W-:Y:S01]  /*5690*/  VIADD R14, R21, UR50 ;  /* 0x00000032150e7c36 */ /* 0x002fe20008000000 */
[----:B------:R-:W-:Y:S04]  /*56a0*/  LDS.U16 R7, [R21+UR50+0x200] ;  /* 0x0002003215077984 */ /* 0x000fe80008000400 */
[----:B------:R-:W-:Y:S01]  /*56b0*/  IADD3 R25, R14, R13, RZ ;  /* 0x0000000d0e197210 */ /* 0x000fe20007ffe0ff */
        /* <DEDUP_REMOVED lines=11> */
.L_x_82:
[----:B------:R-:W-:Y:S05]  /*5770*/  BSYNC B1 ;  /* 0x0000000000017941 */ /* 0x000fea0003800000 */
.L_x_81:
        /* <DEDUP_REMOVED lines=8> */
.L_x_83:
        /* <DEDUP_REMOVED lines=9> */
.L_x_77:
[----:B------:R-:W-:Y:S05]  /*5890*/  BSYNC B0 ;  /* 0x0000000000007941 */ /* 0x000fea0003800000 */
.L_x_76:
[----:B------:R-:W-:Y:S01]  /*58a0*/  F2FP.F16.E4M3.UNPACK_B R21, R7.H1 ;  /* 0x00000007ff15723e */ /* 0x000fe200030006ff */
[C-C-:B------:R-:W-:Y:S01]  /*58b0*/  FFMA R14, R93.reuse, R129, R4.reuse ;  /* 0x000000815d0e7223 */ /* 0x140fe20000000004 */
[----:B------:R-:W-:Y:S01]  /*58c0*/  F2FP.F16.E4M3.UNPACK_B R15, R7 ;  /* 0x00000007ff0f723e */ /* 0x000fe200020006ff */
[C-C-:B------:R-:W-:Y:S01]  /*58d0*/  FFMA R130, R93.reuse, R130, R4.reuse ;  /* 0x000000825d827223 */ /* 0x140fe20000000004 */
[C-C-:B------:R-:W-:Y:S01]  /*58e0*/  FFMA R20, R93.reuse, R125, R4.reuse ;  /* 0x0000007d5d147223 */ /* 0x140fe20000000004 */
[C-C-:B------:R-:W-:Y:S01]  /*58f0*/  FFMA R126, R93.reuse, R126, R4.reuse ;  /* 0x0000007e5d7e7223 */ /* 0x140fe20000000004 */
[C-C-:B------:R-:W-:Y:S01]  /*5900*/  FFMA R26, R93.reuse, R121, R4.reuse ;  /* 0x000000795d1a7223 */ /* 0x140fe20000000004 */
[C-C-:B------:R-:W-:Y:S01]  /*5910*/  FFMA R122, R93.reuse, R122, R4.reuse ;  /* 0x0000007a5d7a7223 */ /* 0x140fe20000000004 */
[C-C-:B------:R-:W-:Y:S01]  /*5920*/  FFMA R30, R93.reuse, R117, R4.reuse ;  /* 0x000000755d1e7223 */ /* 0x140fe20000000004 */
[----:B------:R-:W-:Y:S01]  /*5930*/  FFMA R118, R93, R118, R4 ;  /* 0x000000765d767223 */ /* 0x000fe20000000004 */
[----:B------:R-:W-:-:S02]  /*5940*/  HADD2.F32 R27, -RZ, R21.H0_H0 ;  /* 0x20000015ff1b7230 */ /* 0x000fc40000004100 */
[C-C-:B------:R-:W-:Y:S01]  /*5950*/  FFMA R4, R93.reuse, R127, R8.reuse ;  /* 0x0000007f5d047223 */ /* 0x140fe20000000008 */
[----:B------:R-:W-:Y:S02]  /*5960*/  HADD2.F32 R25, -RZ, R15.H0_H0 ;  /* 0x2000000fff197230 */ /* 0x000fe40000004100 */
[C-C-:B------:R-:W-:Y:S01]  /*5970*/  FFMA R128, R93.reuse, R128, R8.reuse ;  /* 0x000000805d807223 */ /* 0x140fe20000000008 */
[C-C-:B------:R-:W-:Y:S01]  /*5980*/  FFMA R24, R93.reuse, R123, R8.reuse ;  /* 0x0000007b5d187223 */ /* 0x140fe20000000008 */
[C-C-:B------:R-:W-:Y:S01]  /*5990*/  FFMA R124, R93.reuse, R124, R8.reuse ;  /* 0x0000007c5d7c7223 */ /* 0x140fe20000000008 */
[C-C-:B------:R-:W-:Y:S01]  /*59a0*/  FFMA R28, R93.reuse, R119, R8.reuse ;  /* 0x000000775d1c7223 */ /* 0x140fe20000000008 */
[C-C-:B------:R-:W-:Y:S01]  /*59b0*/  FFMA R120, R93.reuse, R120, R8.reuse ;  /* 0x000000785d787223 */ /* 0x140fe20000000008 */
[C-C-:B------:R-:W-:Y:S01]  /*59c0*/  FFMA R32, R93.reuse, R115, R8.reuse ;  /* 0x000000735d207223 */ /* 0x140fe20000000008 */
[----:B------:R-:W-:Y:S01]  /*59d0*/  FFMA R116, R93, R116, R8 ;  /* 0x000000745d747223 */ /* 0x000fe20000000008 */
[----:B------:R-:W-:Y:S01]  /*59e0*/  F2FP.F16.E4M3.UNPACK_B R8, R9 ;  /* 0x00000009ff08723e */ /* 0x000fe200020006ff */
[----:B------:R-:W-:Y:S01]  /*59f0*/  FFMA R4, R27, R147, R4 ;  /* 0x000000931b047223 */ /* 0x000fe20000000004 */
[----:B------:R-:W-:Y:S01]  /*5a00*/  F2FP.F16.E4M3.UNPACK_B R27, R9.H1 ;  /* 0x00000009ff1b723e */ /* 0x000fe200030006ff */
[----:B------:R-:W-:Y:S01]  /*5a10*/  FFMA R14, R25, R147, R14 ;  /* 0x00000093190e7223 */ /* 0x000fe2000000000e */
[----:B------:R-:W-:Y:S01]  /*5a20*/  F2FP.F16.E4M3.UNPACK_B R33, R3.H1 ;  /* 0x00000003ff21723e */ /* 0x000fe200030006ff */
[--C-:B------:R-:W-:Y:S01]  /*5a30*/  HADD2.F32 R25, -RZ, R8.reuse.H0_H0 ;  /* 0x20000008ff197230 */ /* 0x100fe20000004100 */
[----:B------:R-:W-:Y:S01]  /*5a40*/  F2FP.F16.E4M3.UNPACK_B R34, R5.H1 ;  /* 0x00000005ff22723e */ /* 0x000fe200030006ff */
[----:B------:R-:W-:Y:S01]  /*5a50*/  HADD2.F32 R29, -RZ, R8.H1_H1 ;  /* 0x30000008ff1d7230 */ /* 0x000fe20000004100 */
[----:B------:R-:W-:Y:S01]  /*5a60*/  F2FP.F16.E4M3.UNPACK_B R8, R3 ;  /* 0x00000003ff08723e */ /* 0x000fe200020006ff */
[----:B------:R-:W-:-:S02]  /*5a70*/  HADD2.F32 R31, -RZ, R27.H0_H0 ;  /* 0x2000001bff1f7230 */ /* 0x000fc40000004100 */
[-C--:B------:R-:W-:Y:S01]  /*5a80*/  FFMA R20, R25, R147.reuse, R20 ;  /* 0x0000009319147223 */ /* 0x080fe20000000014 */
[----:B------:R-:W-:Y:S02]  /*5a90*/  HADD2.F32 R35, -RZ, R33.H0_H0 ;  /* 0x20000021ff237230 */ /* 0x000fe40000004100 */
[-C--:B------:R-:W-:Y:S01]  /*5aa0*/  FFMA R25, R29, R147.reuse, R126 ;  /* 0x000000931d197223 */ /* 0x080fe2000000007e */
[--C-:B------:R-:W-:Y:S02]  /*5ab0*/  HADD2.F32 R29, -RZ, R8.reuse.H0_H0 ;  /* 0x20000008ff1d7230 */ /* 0x100fe40000004100 */
[----:B------:R-:W-:Y:S01]  /*5ac0*/  FFMA R24, R31, R147, R24 ;  /* 0x000000931f187223 */ /* 0x000fe20000000018 */
[----:B------:R-:W-:Y:S01]  /*5ad0*/  HADD2.F32 R31, -RZ, R8.H1_H1 ;  /* 0x30000008ff1f7230 */ /* 0x000fe20000004100 */
[----:B------:R-:W-:Y:S01]  /*5ae0*/  F2FP.F16.E4M3.UNPACK_B R8, R5 ;  /* 0x00000005ff08723e */ /* 0x000fe200020006ff */
[-C--:B------:R-:W-:Y:S01]  /*5af0*/  FFMA R28, R35, R147.reuse, R28 ;  /* 0x00000093231c7223 */ /* 0x080fe2000000001c */
[----:B------:R-:W-:Y:S01]  /*5b00*/  FFMA R26, R29, R147, R26 ;  /* 0x000000931d1a7223 */ /* 0x000fe2000000001a */
[----:B------:R-:W-:-:S02]  /*5b10*/  HADD2.F32 R15, -RZ, R15.H1_H1 ;  /* 0x3000000fff0f7230 */ /* 0x000fc40000004100 */
[-C--:B------:R-:W-:Y:S01]  /*5b20*/  FFMA R29, R31, R147.reuse, R122 ;  /* 0x000000931f1d7223 */ /* 0x080fe2000000007a */
[----:B------:R-:W-:Y:S01]  /*5b30*/  HADD2.F32 R31, -RZ, R33.H1_H1 ;  /* 0x30000021ff1f7230 */ /* 0x000fe20000004100 */
[----:B------:R-:W-:Y:S01]  /*5b40*/  F2FP.SATFINITE.RELU.E4M3.F32.PACK_AB_MERGE_C R20, R25, R20, RZ ;  /* 0x000000141914723e */ /* 0x000fe200048078ff */
[--C-:B------:R-:W-:Y:S02]  /*5b50*/  HADD2.F32 R33, -RZ, R8.reuse.H0_H0 ;  /* 0x20000008ff217230 */ /* 0x100fe40000004100 */
[-C--:B------:R-:W-:Y:S01]  /*5b60*/  FFMA R15, R15, R147.reuse, R130 ;  /* 0x000000930f0f7223 */ /* 0x080fe20000000082 */
[----:B------:R-:W-:Y:S02]  /*5b70*/  HADD2.F32 R35, -RZ, R8.H1_H1 ;  /* 0x30000008ff237230 */ /* 0x000fe40000004100 */
[-C--:B------:R-:W-:Y:S01]  /*5b80*/  FFMA R31, R31, R147.reuse, R120 ;  /* 0x000000931f1f7223 */ /* 0x080fe20000000078 */
[----:B------:R-:W-:Y:S02]  /*5b90*/  HADD2.F32 R21, -RZ, R21.H1_H1 ;  /* 0x30000015ff157230 */ /* 0x000fe40000004100 */
[----:B------:R-:W-:Y:S01]  /*5ba0*/  FFMA R30, R33, R147, R30 ;  /* 0x00000093211e7223 */ /* 0x000fe2000000001e */
[----:B------:R-:W-:-:S02]  /*5bb0*/  HADD2.F32 R27, -RZ, R27.H1_H1 ;  /* 0x3000001bff1b7230 */ /* 0x000fc40000004100 */
[-C--:B------:R-:W-:Y:S01]  /*5bc0*/  FFMA R33, R35, R147.reuse, R118 ;  /* 0x0000009323217223 */ /* 0x080fe20000000076 */
[--C-:B------:R-:W-:Y:S02]  /*5bd0*/  HADD2.F32 R37, -RZ, R34.reuse.H0_H0 ;  /* 0x20000022ff257230 */ /* 0x100fe40000004100 */
[-C--:B------:R-:W-:Y:S01]  /*5be0*/  FFMA R21, R21, R147.reuse, R128 ;  /* 0x0000009315157223 */ /* 0x080fe20000000080 */
[----:B------:R-:W-:Y:S02]  /*5bf0*/  HADD2.F32 R39, -RZ, R34.H1_H1 ;  /* 0x30000022ff277230 */ /* 0x000fe40000004100 */
[-C--:B------:R-:W-:Y:S01]  /*5c00*/  FFMA R27, R27, R147.reuse, R124 ;  /* 0x000000931b1b7223 */ /* 0x080fe2000000007c */
[----:B------:R-:W-:Y:S01]  /*5c10*/  F2FP.SATFINITE.RELU.E4M3.F32.PACK_AB_MERGE_C R14, R15, R14, RZ ;  /* 0x0000000e0f0e723e */ /* 0x000fe200048078ff */
[-C--:B------:R-:W-:Y:S01]  /*5c20*/  FFMA R32, R37, R147.reuse, R32 ;  /* 0x0000009325207223 */ /* 0x080fe20000000020 */
[----:B------:R-:W-:Y:S01]  /*5c30*/  F2FP.SATFINITE.RELU.E4M3.F32.PACK_AB_MERGE_C R4, R21, R4, RZ ;  /* 0x000000041504723e */ /* 0x000fe200048078ff */
[----:B------:R-:W-:Y:S01]  /*5c40*/  FFMA R35, R39, R147, R116 ;  /* 0x0000009327237223 */ /* 0x000fe20000000074 */
[----:B------:R-:W-:-:S02]  /*5c50*/  F2FP.SATFINITE.RELU.E4M3.F32.PACK_AB_MERGE_C R24, R27, R24, RZ ;  /* 0x000000181b18723e */ /* 0x000fc400048078ff */
[----:B------:R-:W-:Y:S02]  /*5c60*/  F2FP.SATFINITE.RELU.E4M3.F32.PACK_AB_MERGE_C R29, R29, R26, RZ ;  /* 0x0000001a1d1d723e */ /* 0x000fe400048078ff */
[----:B------:R-:W-:Y:S02]  /*5c70*/  F2FP.SATFINITE.RELU.E4M3.F32.PACK_AB_MERGE_C R31, R31, R28, RZ ;  /* 0x0000001c1f1f723e */ /* 0x000fe400048078ff */
[----:B------:R-:W-:Y:S02]  /*5c80*/  F2FP.SATFINITE.RELU.E4M3.F32.PACK_AB_MERGE_C R33, R33, R30, RZ ;  /* 0x0000001e2121723e */ /* 0x000fe400048078ff */
[----:B------:R-:W-:Y:S01]  /*5c90*/  F2FP.SATFINITE.RELU.E4M3.F32.PACK_AB_MERGE_C R35, R35, R32, RZ ;  /* 0x000000202323723e */ /* 0x000fe200048078ff */
[----:B------:R-:W-:Y:S06]  /*5ca0*/  @P0 BRA `(.L_x_84) ;  /* 0x0000000000040947 */ /* 0x000fec0003800000 */
[----:B------:R-:W-:-:S04]  /*5cb0*/  DEPBAR.LE SB0, 0x1 ;  /* 0x000080400000791a */ /* 0x000fc80000000000 */
.L_x_84:
        /* <DEDUP_REMOVED lines=27> */
.L_x_86:
[----:B------:R-:W-:Y:S05]  /*5e70*/  BSYNC B0 ;  /* 0x0000000000007941 */ /* 0x000fea0003800000 */
.L_x_85:
[----:B------:R-:W-:Y:S04]  /*5e80*/  BSSY B0, `(.L_x_87) ;  /* 0x000002f000007945 */ /* 0x000fe80003800000 */
[----:B------:R-:W-:Y:S05]  /*5e90*/  @P1 BRA `(.L_x_88) ;  /* 0x0000000000b41947 */ /* 0x000fea0003800000 */
[----:B------:R-:W-:-:S13]  /*5ea0*/  ISETP.NE.AND P2, PT, R92, 0x3, PT ;  /* 0x000000035c00780c */ /* 0x000fda0003f45270 */
[----:B------:R-:W-:Y:S05]  /*5eb0*/  @!P2 BRA `(.L_x_89) ;  /* 0x000000000004a947 */ /* 0x000fea0003800000 */
[----:B------:R-:W-:Y:S01]  /*5ec0*/  BPT.TRAP 0x1 ;  /* 0x000000040000795c */ /* 0x000fe20000300000 */
.L_x_89:
[----:B------:R-:W-:Y:S01]  /*5ed0*/  SHF.L.U32 R4, R97, 0x1f, RZ ;  /* 0x0000001f61047819 */ /* 0x000fe200000006ff */
[----:B------:R-:W-:Y:S01]  /*5ee0*/  BSSY B1, `(.L_x_90) ;  /* 0x0000004000017945 */ /* 0x000fe20003800000 */
[----:B------:R-:W-:-:S04]  /*5ef0*/  LEA R15, R98, UR50, 0x3 ;  /* 0x00000032620f7c11 */ /* 0x000fc8000f8e18ff */
[----:B------:R-:W1:Y:S02]  /*5f00*/  SYNCS.PHASECHK.TRANS64.TRYWAIT P1, [R15+URZ+0xa0], R4 ;  /* 0x0000a0040f0075a7 */ /* 0x000e64000802017f */
[----:B-1----:R-:W-:Y:S05]  /*5f10*/  @!P1 BRA `(.L_x_91) ;  /* 0x0000003800fc9947 */ /* 0x002fea0003800000 */
.L_x_182:
[----:B------:R-:W-:Y:S05]  /*5f20*/  BSYNC B1 ;  /* 0x0000000000017941 */ /* 0x000fea0003800000 */
.L_x_90:
[----:B------:R-:W-:Y:S04]  /*5f30*/  BSSY B1, `(.L_x_92) ;  /* 0x0000011000017945 */ /* 0x000fe80003800000 */
[----:B------:R-:W-:Y:S05]  /*5f40*/  @P4 BRA `(.L_x_93) ;  /* 0x00000000003c4947 */ /* 0x000fea0003800000 */
[----:B------:R-:W-:-:S04]  /*5f50*/  IMAD R3, R98, 0x1000, R11 ;  /* 0x0000100062037824 */ /* 0x000fc800078e020b */
[----:B-1----:R-:W-:Y:S01]  /*5f60*/  VIADD R4, R3, UR50 ;  /* 0x0000003203047c36 */ /* 0x002fe20008000000 */
[----:B------:R-:W-:Y:S03]  /*5f70*/  LDS.U16 R7, [R3+UR50+0x200] ;  /* 0x0002003203077984 */ /* 0x000fe60008000400 */
[----:B------:R-:W-:Y:S01]  /*5f80*/  IMAD.IADD R15, R13, 0x1, R4 ;  /* 0x000000010d0f7824 */ /* 0x000fe200078e0204 */
[----:B------:R-:W-:Y:S04]  /*5f90*/  LDS.U16 R9, [R3+UR50+0x208] ;  /* 0x0002083203097984 */ /* 0x000fe80008000400 */
[----:B------:R-:W-:Y:S04]  /*5fa0*/  LDS.U16 R5, [R15+0x200] ;  /* 0x000200000f057984 */ /* 0x000fe80000000400 */
[----:B------:R-:W1:Y:S04]  /*5fb0*/  LDS.U16 R14, [R15+0x100] ;  /* 0x000100000f0e7984 */ /* 0x000e680000000400 */
[----:B------:R-:W2:Y:S04]  /*5fc0*/  LDS.U16 R4, [R3+UR50+0x100] ;  /* 0x0001003203047984 */ /* 0x000ea80008000400 */
[----:B------:R1:W3:Y:S04]  /*5fd0*/  LDS.U16 R8, [R3+UR50+0x108] ;  /* 0x0001083203087984 */ /* 0x0002e80008000400 */
[----:B------:R-:W-:Y:S04]  /*5fe0*/  LDS.U16 R13, [R15+0x208] ;  /* 0x000208000f0d7984 */ /* 0x000fe80000000400 */
[----:B------:R-:W4:Y:S01]  /*5ff0*/  LDS.U16 R20, [R15+0x108] ;  /* 0x000108000f147984 */ /* 0x000f220000000400 */
[----:B-1----:R-:W-:-:S02]  /*6000*/  PRMT R3, R14, 0x5410, R5 ;  /* 0x000054100e037816 */ /* 0x002fc40000000005 */
[----:B--2---:R-:W-:Y:S02]  /*6010*/  PRMT R7, R4, 0x5410, R7 ;  /* 0x0000541004077816 */ /* 0x004fe40000000007 */
[----:B---3--:R-:W-:Y:S02]  /*6020*/  PRMT R9, R8, 0x5410, R9 ;  /* 0x0000541008097816 */ /* 0x008fe40000000009 */
[----:B----4-:R-:W-:-:S07]  /*6030*/  PRMT R5, R20, 0x5410, R13 ;  /* 0x0000541014057816 */ /* 0x010fce000000000d */
.L_x_93:
[----:B------:R-:W-:Y:S05]  /*6040*/  BSYNC B1 ;  /* 0x0000000000017941 */ /* 0x000fea0003800000 */
.L_x_92:
        /* <DEDUP_REMOVED lines=8> */
.L_x_94:
[----:B------:R-:W3:Y:S01]  /*60d0*/  S2R R13, SR_CgaCtaId ;  /* 0x00000000000d7919 */ /* 0x000ee20000008800 */
[C---:B-1----:R-:W-:Y:S01]  /*60e0*/  LEA R4, R98.reuse, UR50, 0x3 ;  /* 0x0000003262047c11 */ /* 0x042fe2000f8e18ff */
[----:B------:R-:W-:-:S03]  /*60f0*/  VIADD R98, R98, 0x1 ;  /* 0x0000000162627836 */ /* 0x000fc60000000000 */
[----:B------:R-:W-:Y:S02]  /*6100*/  IADD3 R4, R4, 0xc0, RZ ;  /* 0x000000c004047810 */ /* 0x000fe40007ffe0ff */
[----:B------:R-:W-:-:S04]  /*6110*/  ISETP.NE.AND P1, PT, R98, 0x4, PT ;  /* 0x000000046200780c */ /* 0x000fc80003f25270 */
[----:B------:R-:W-:Y:S02]  /*6120*/  SEL R98, R98, RZ, P1 ;  /* 0x000000ff62627207 */ /* 0x000fe40000800000 */
[----:B---3--:R-:W-:-:S04]  /*6130*/  PRMT R4, R13, 0x654, R4 ;  /* 0x000006540d047816 */ /* 0x008fc80000000004 */
[----:B--2---:R1:W-:Y:S02]  /*6140*/  SYNCS.ARRIVE.TRANS64.RED.A1T0 RZ, [R4+URZ], RZ ;  /* 0x000000ff04ff79a7 */ /* 0x0043e4000810043f */
[----:B-1----:R-:W-:-:S04]  /*6150*/  SEL R4, RZ, 0x1, P1 ;  /* 0x00000001ff047807 */ /* 0x002fc80000800000 */
[----:B------:R-:W-:-:S07]  /*6160*/  LOP3.LUT R97, R97, R4, RZ, 0x3c, !PT ;  /* 0x0000000461617212 */ /* 0x000fce00078e3cff */
.L_x_88:
[----:B------:R-:W-:Y:S05]  /*6170*/  BSYNC B0 ;  /* 0x0000000000007941 */ /* 0x000fea0003800000 */
.L_x_87:
[----:B------:R-:W-:Y:S01]  /*6180*/  F2FP.F16.E4M3.UNPACK_B R21, R5.H1 ;  /* 0x00000005ff15723e */ /* 0x000fe200030006ff */
[C---:B------:R-:W-:Y:S01]  /*6190*/  FFMA R100, R93.reuse, R100, R10 ;  /* 0x000000645d647223 */ /* 0x040fe2000000000a */
[----:B------:R-:W-:Y:S01]  /*61a0*/  F2FP.F16.E4M3.UNPACK_B R13, R7 ;  /* 0x00000007ff0d723e */ /* 0x000fe200020006ff */
[C-C-:B------:R-:W-:Y:S01]  /*61b0*/  FFMA R4, R93.reuse, R113, R6.reuse ;  /* 0x000000715d047223 */ /* 0x140fe20000000006 */
[----:B------:R-:W-:Y:S01]  /*61c0*/  F2FP.F16.E4M3.UNPACK_B R7, R7.H1 ;  /* 0x00000007ff07723e */ /* 0x000fe200030006ff */
[----:B------:R-:W-:Y:S02]  /*61d0*/  HADD2.F32 R25, -RZ, R21.H1_H1 ;  /* 0x30000015ff197230 */ /* 0x000fe40000004100 */
[C-C-:B------:R-:W-:Y:S01]  /*61e0*/  FFMA R114, R93.reuse, R114, R6.reuse ;  /* 0x000000725d727223 */ /* 0x140fe20000000006 */
[----:B------:R-:W-:Y:S02]  /*61f0*/  HADD2.F32 R15, -RZ, R13.H0_H0 ;  /* 0x2000000dff0f7230 */ /* 0x000fe40000004100 */
[C-C-:B------:R-:W-:Y:S01]  /*6200*/  FFMA R8, R93.reuse, R109, R6.reuse ;  /* 0x0000006d5d087223 */ /* 0x140fe20000000006 */
[----:B------:R-:W-:Y:S01]  /*6210*/  FFMA R110, R93, R110, R6 ;  /* 0x0000006e5d6e7223 */ /* 0x000fe20000000006 */
[----:B------:R-:W-:Y:S01]  /*6220*/  FFMA R31, R25, R147, R100 ;  /* 0x00000093191f7223 */ /* 0x000fe20000000064 */
[----:B------:R-:W-:Y:S01]  /*6230*/  FFMA R20, R93, R105, R6 ;  /* 0x000000695d147223 */ /* 0x000fe20000000006 */
[----:B------:R-:W-:Y:S01]  /*6240*/  FFMA R25, R15, R147, R4 ;  /* 0x000000930f197223 */ /* 0x000fe20000000004 */
[----:B------:R-:W-:-:S02]  /*6250*/  HADD2.F32 R15, -RZ, R7.H0_H0 ;  /* 0x20000007ff0f7230 */ /* 0x000fc40000004100 */
[C-C-:B------:R-:W-:Y:S01]  /*6260*/  FFMA R106, R93.reuse, R106, R6.reuse ;  /* 0x0000006a5d6a7223 */ /* 0x140fe20000000006 */
[C-C-:B------:R-:W-:Y:S01]  /*6270*/  FFMA R26, R93.reuse, R101, R6.reuse ;  /* 0x000000655d1a7223 */ /* 0x140fe20000000006 */
[C---:B------:R-:W-:Y:S01]  /*6280*/  FFMA R102, R93.reuse, R102, R6 ;  /* 0x000000665d667223 */ /* 0x040fe20000000006 */
[----:B------:R-:W-:Y:S01]  /*6290*/  HADD2.F32 R13, -RZ, R13.H1_H1 ;  /* 0x3000000dff0d7230 */ /* 0x000fe20000004100 */
[----:B------:R-:W-:Y:S01]  /*62a0*/  F2FP.F16.E4M3.UNPACK_B R4, R9 ;  /* 0x00000009ff04723e */ /* 0x000fe200020006ff */
[----:B------:R-:W-:Y:S02]  /*62b0*/  HADD2.F32 R7, -RZ, R7.H1_H1 ;  /* 0x30000007ff077230 */ /* 0x000fe40000004100 */
[C-C-:B------:R-:W-:Y:S01]  /*62c0*/  FFMA R6, R93.reuse, R111, R10.reuse ;  /* 0x0000006f5d067223 */ /* 0x140fe2000000000a */
[----:B------:R-:W-:Y:S01]  /*62d0*/  FFMA R112, R93, R112, R10 ;  /* 0x000000705d707223 */ /* 0x000fe2000000000a */
[----:B------:R-:W-:Y:S01]  /*62e0*/  F2FP.F16.E4M3.UNPACK_B R9, R9.H1 ;  /* 0x00000009ff09723e */ /* 0x000fe200030006ff */
[-C--:B------:R-:W-:Y:S01]  /*62f0*/  FFMA R114, R13, R147.reuse, R114 ;  /* 0x000000930d727223 */ /* 0x080fe20000000072 */
[-C--:B------:R-:W-:Y:S01]  /*6300*/  FFMA R6, R15, R147.reuse, R6 ;  /* 0x000000930f067223 */ /* 0x080fe20000000006 */
[----:B------:R-:W-:Y:S01]  /*6310*/  FFMA R27, R7, R147, R112 ;  /* 0x00000093071b7223 */ /* 0x000fe20000000070 */
[----:B------:R-:W-:-:S02]  /*6320*/  HADD2.F32 R13, -RZ, R4.H0_H0 ;  /* 0x20000004ff0d7230 */ /* 0x000fc40000004100 */
[----:B------:R-:W-:Y:S01]  /*6330*/  FFMA R14, R93, R107, R10 ;  /* 0x0000006b5d0e7223 */ /* 0x000fe2000000000a */
[----:B------:R-:W-:Y:S01]  /*6340*/  HADD2.F32 R15, -RZ, R4.H1_H1 ;  /* 0x30000004ff0f7230 */ /* 0x000fe20000004100 */
[----:B------:R-:W-:Y:S01]  /*6350*/  F2FP.F16.E4M3.UNPACK_B R4, R3 ;  /* 0x00000003ff04723e */ /* 0x000fe200020006ff */
[--C-:B------:R-:W-:Y:S02]  /*6360*/  HADD2.F32 R7, -RZ, R9.reuse.H0_H0 ;  /* 0x20000009ff077230 */ /* 0x100fe40000004100 */
[----:B------:R-:W-:Y:S01]  /*6370*/  FFMA R8, R13, R147, R8 ;  /* 0x000000930d087223 */ /* 0x000fe20000000008 */
[----:B------:R-:W-:Y:S01]  /*6380*/  HADD2.F32 R9, -RZ, R9.H1_H1 ;  /* 0x30000009ff097230 */ /* 0x000fe20000004100 */
[----:B------:R-:W-:Y:S01]  /*6390*/  F2FP.F16.E4M3.UNPACK_B R3, R3.H1 ;  /* 0x00000003ff03723e */ /* 0x000fe200030006ff */
[--C-:B------:R-:W-:Y:S02]  /*63a0*/  HADD2.F32 R13, -RZ, R4.reuse.H1_H1 ;  /* 0x30000004ff0d7230 */ /* 0x100fe40000004100 */
[----:B------:R-:W-:Y:S01]  /*63b0*/  FFMA R14, R7, R147, R14 ;  /* 0x00000093070e7223 */ /* 0x000fe2000000000e */
[----:B------:R-:W-:-:S02]  /*63c0*/  HADD2.F32 R7, -RZ, R4.H0_H0 ;  /* 0x20000004ff077230 */ /* 0x000fc40000004100 */
[C-C-:B------:R-:W-:Y:S01]  /*63d0*/  FFMA R108, R93.reuse, R108, R10.reuse ;  /* 0x0000006c5d6c7223 */ /* 0x140fe2000000000a */
[----:B------:R-:W-:Y:S01]  /*63e0*/  F2FP.F16.E4M3.UNPACK_B R4, R5 ;  /* 0x00000005ff04723e */ /* 0x000fe200020006ff */
[--C-:B------:R-:W-:Y:S02]  /*63f0*/  HADD2.F32 R5, -RZ, R3.reuse.H0_H0 ;  /* 0x20000003ff057230 */ /* 0x100fe40000004100 */
[----:B------:R-:W-:Y:S01]  /*6400*/  FFMA R24, R93, R103, R10 ;  /* 0x000000675d187223 */ /* 0x000fe2000000000a */
[-C--:B------:R-:W-:Y:S01]  /*6410*/  FFMA R29, R9, R147.reuse, R108 ;  /* 0x00000093091d7223 */ /* 0x080fe2000000006c */
[----:B------:R-:W-:Y:S01]  /*6420*/  FFMA R20, R7, R147, R20 ;  /* 0x0000009307147223 */ /* 0x000fe20000000014 */
[C-C-:B------:R-:W-:Y:S01]  /*6430*/  FFMA R104, R93.reuse, R104, R10.reuse ;  /* 0x000000685d687223 */ /* 0x140fe2000000000a */
[----:B------:R-:W-:Y:S02]  /*6440*/  HADD2.F32 R3, -RZ, R3.H1_H1 ;  /* 0x30000003ff037230 */ /* 0x000fe40000004100 */
[----:B------:R-:W-:Y:S01]  /*6450*/  FFMA R10, R93, R99, R10 ;  /* 0x000000635d0a7223 */ /* 0x000fe2000000000a */
[----:B------:R-:W-:-:S02]  /*6460*/  HADD2.F32 R7, -RZ, R4.H0_H0 ;  /* 0x20000004ff077230 */ /* 0x000fc40000004100 */
[-C--:B------:R-:W-:Y:S01]  /*6470*/  FFMA R15, R15, R147.reuse, R110 ;  /* 0x000000930f0f7223 */ /* 0x080fe2000000006e */
[----:B------:R-:W-:Y:S02]  /*6480*/  HADD2.F32 R9, -RZ, R4.H1_H1 ;  /* 0x30000004ff097230 */ /* 0x000fe40000004100 */
[-C--:B------:R-:W-:Y:S01]  /*6490*/  FFMA R13, R13, R147.reuse, R106 ;  /* 0x000000930d0d7223 */ /* 0x080fe2000000006a */
[----:B------:R-:W-:Y:S02]  /*64a0*/  HADD2.F32 R21, -RZ, R21.H0_H0 ;  /* 0x20000015ff157230 */ /* 0x000fe40000004100 */
[-C--:B------:R-:W-:Y:S01]  /*64b0*/  FFMA R5, R5, R147.reuse, R24 ;  /* 0x0000009305057223 */ /* 0x080fe20000000018 */
[-C--:B------:R-:W-:Y:S01]  /*64c0*/  FFMA R104, R3, R147.reuse, R104 ;  /* 0x0000009303687223 */ /* 0x080fe20000000068 */
[-C--:B------:R-:W-:Y:S01]  /*64d0*/  FFMA R7, R7, R147.reuse, R26 ;  /* 0x0000009307077223 */ /* 0x080fe2000000001a */
[-C--:B------:R-:W-:Y:S01]  /*64e0*/  FFMA R102, R9, R147.reuse, R102 ;  /* 0x0000009309667223 */ /* 0x080fe20000000066 */
[----:B------:R-:W-:Y:S01]  /*64f0*/  FFMA R10, R21, R147, R10 ;  /* 0x00000093150a7223 */ /* 0x000fe2000000000a */
[----:B------:R-:W-:-:S02]  /*6500*/  F2FP.SATFINITE.RELU.E4M3.F32.PACK_AB_MERGE_C R114, R114, R25, RZ ;  /* 0x000000197272723e */ /* 0x000fc400048078ff */
[----:B------:R-:W-:Y:S02]  /*6510*/  F2FP.SATFINITE.RELU.E4M3.F32.PACK_AB_MERGE_C R6, R27, R6, RZ ;  /* 0x000000061b06723e */ /* 0x000fe400048078ff */
[----:B------:R-:W-:Y:S02]  /*6520*/  F2FP.SATFINITE.RELU.E4M3.F32.PACK_AB_MERGE_C R8, R15, R8, RZ ;  /* 0x000000080f08723e */ /* 0x000fe400048078ff */
[----:B------:R-:W-:Y:S02]  /*6530*/  F2FP.SATFINITE.RELU.E4M3.F32.PACK_AB_MERGE_C R14, R29, R14, RZ ;  /* 0x0000000e1d0e723e */ /* 0x000fe400048078ff */
[----:B------:R-:W-:Y:S02]  /*6540*/  F2FP.SATFINITE.RELU.E4M3.F32.PACK_AB_MERGE_C R13, R13, R20, RZ ;  /* 0x000000140d0d723e */ /* 0x000fe400048078ff */
[----:B------:R-:W-:Y:S02]  /*6550*/  F2FP.SATFINITE.RELU.E4M3.F32.PACK_AB_MERGE_C R5, R104, R5, RZ ;  /* 0x000000056805723e */ /* 0x000fe400048078ff */
[----:B------:R-:W-:-:S02]  /*6560*/  F2FP.SATFINITE.RELU.E4M3.F32.PACK_AB_MERGE_C R7, R102, R7, RZ ;  /* 0x000000076607723e */ /* 0x000fc400048078ff */
[----:B------:R-:W-:Y:S01]  /*6570*/  F2FP.SATFINITE.RELU.E4M3.F32.PACK_AB_MERGE_C R31, R31, R10, RZ ;  /* 0x0000000a1f1f723e */ /* 0x000fe200048078ff */
[----:B------:R-:W-:Y:S06]  /*6580*/  @P0 BRA `(.L_x_95) ;  /* 0x0000000000040947 */ /* 0x000fec0003800000 */
[----:B------:R-:W-:-:S04]  /*6590*/  DEPBAR.LE SB0, 0x1 ;  /* 0x000080400000791a */ /* 0x000fc80000000000 */
.L_x_95:
[----:B------:R-:W-:Y:S05]  /*65a0*/  WARPSYNC.ALL ;  /* 0x0000000000007948 */ /* 0x000fea0003800000 */
[----:B------:R-:W-:Y:S01]  /*65b0*/  BAR.SYNC.DEFER_BLOCKING 0x1, 0x100 ;  /* 0x0044000000007b1d */ /* 0x000fe20000010000 */
[----:B------:R-:W-:-:S05]  /*65c0*/  IADD3 R16, P1, R16, UR38, RZ ;  /* 0x0000002610107c10 */ /* 0x000fca000ff3e0ff */
        /* <DEDUP_REMOVED lines=20> */
[----:B------:R-:W-:Y:S02]  /*6710*/  UIADD3 UR4, UR50, 0x5100, URZ ;  /* 0x0000510032047890 */ /* 0x000fe4000fffe03f */
[----:B------:R-:W-:Y:S01]  /*6720*/  UIADD3.X UR9, URZ, UR43, URZ, UP0, !UPT ;  /* 0x0000002b3f097290 */ /* 0x000fe200087fe43f */
[----:B------:R-:W-:-:S08]  /*6730*/  UMOV UR7, UR47 ;  /* 0x0000002f00077c82 */ /* 0x000fd00008000000 */
[----:B------:R1:W-:Y:S02]  /*6740*/  UTMASTG.3D [UR4], [UR8] ;  /* 0x00000004080073b5 */ /* 0x0003e40008010000 */
[----:B-1----:R0:W-:Y:S02]  /*6750*/  UTMACMDFLUSH ;  /* 0x00000000000079b7 */ /* 0x0021e40000000000 */
.L_x_97:
[----:B------:R-:W-:Y:S05]  /*6760*/  BSYNC B0 ;  /* 0x0000000000007941 */ /* 0x000fea0003800000 */
.L_x_96:
[----:B------:R-:W-:Y:S01]  /*6770*/  ULDC.64 UR4, c[0x0][0x8f8] ;  /* 0x00023e0000047ab9 */ /* 0x000fe20000000a00 */
[----:B------:R-:W-:Y:S01]  /*6780*/  IADD3.X R17, R17, UR37, RZ, P1, !PT ;  /* 0x0000002511117c10 */ /* 0x000fe20008ffe4ff */
[----:B------:R-:W-:Y:S01]  /*6790*/  UMOV UR47, 0xffffffff ;  /* 0xffffffff002f7882 */ /* 0x000fe20000000000 */
[----:B------:R-:W-:Y:S01]  /*67a0*/  ISETP.GE.U32.AND P0, PT, R16, UR4, PT ;  /* 0x0000000410007c0c */ /* 0x000fe2000bf06070 */
[----:B------:R-:W-:Y:S01]  /*67b0*/  IMAD.MOV.U32 R89, RZ, RZ, -0x1 ;  /* 0xffffffffff597424 */ /* 0x000fe200078e00ff */
[----:B------:R-:W-:Y:S01]  /*67c0*/  PRMT R3, RZ, 0x7610, R3 ;  /* 0x00007610ff037816 */ /* 0x000fe20000000003 */
[----:B------:R-:W-:Y:S01]  /*67d0*/  IMAD.MOV.U32 R88, RZ, RZ, -0x1 ;  /* 0xffffffffff587424 */ /* 0x000fe200078e00ff */
[----:B------:R-:W-:-:S13]  /*67e0*/  ISETP.GE.U32.AND.EX P0, PT, R17, UR5, PT, P0 ;  /* 0x0000000511007c0c */ /* 0x000fda000bf06100 */
[----:B------:R-:W-:Y:S05]  /*67f0*/  @P0 BRA `(.L_x_98) ;  /* 0x0000000400640947 */ /* 0x000fea0003800000 */
[----:B------:R-:W1:Y:S01]  /*6800*/  S2R R24, SR_CTAID.X ;  /* 0x0000000000187919 */ /* 0x000e620000002500 */
[----:B------:R-:W2:Y:S01]  /*6810*/  LDC.64 R10, c[0x0][0x8d0] ;  /* 0x00023400ff0a7b82 */ /* 0x000ea20000000a00 */
[----:B------:R-:W-:Y:S01]  /*6820*/  ULDC UR4, c[0x0][0x150] ;  /* 0x0000540000047ab9 */ /* 0x000fe20000000800 */
[----:B------:R-:W-:Y:S01]  /*6830*/  IMAD.MOV.U32 R8, RZ, RZ, R16 ;  /* 0x000000ffff087224 */ /* 0x000fe200078e0010 */
[----:B------:R-:W3:Y:S01]  /*6840*/  S2R R26, SR_CTAID.Y ;  /* 0x00000000001a7919 */ /* 0x000ee20000002600 */
[----:B------:R-:W-:-:S04]  /*6850*/  IMAD.MOV.U32 R9, RZ, RZ, R17 ;  /* 0x000000ffff097224 */ /* 0x000fc800078e0011 */
[----:B------:R-:W4:Y:S08]  /*6860*/  LDC R27, c[0x0][0x144] ;  /* 0x00005100ff1b7b82 */ /* 0x000f300000000800 */
[----:B------:R-:W3:Y:S08]  /*6870*/  LDC R12, c[0x0][0x8d8] ;  /* 0x00023600ff0c7b82 */ /* 0x000ef00000000800 */
[----:B------:R-:W3:Y:S01]  /*6880*/  LDC.64 R20, c[0x0][0x8c8] ;  /* 0x00023200ff147b82 */ /* 0x000ee20000000a00 */
[----:B--2---:R-:W-:-:S04]  /*6890*/  ISETP.NE.U32.AND P0, PT, R10, RZ, PT ;  /* 0x000000ff0a00720c */ /* 0x004fc80003f05070 */
[----:B------:R-:W-:Y:S02]  /*68a0*/  ISETP.NE.AND.EX P0, PT, R11, RZ, PT, P0 ;  /* 0x000000ff0b00720c */ /* 0x000fe40003f05300 */
[----:B-1----:R-:W-:-:S05]  /*68b0*/  I2FP.F32.U32 R3, R24 ;  /* 0x0000001800037245 */ /* 0x002fca0000201000 */
[----:B------:R-:W-:-:S04]  /*68c0*/  FMUL R3, R3, UR4 ;  /* 0x0000000403037c20 */ /* 0x000fc80008400000 */
[----:B------:R1:W2:Y:S02]  /*68d0*/  F2I.U32.TRUNC.NTZ R25, R3 ;  /* 0x0000000300197305 */ /* 0x0002a4000020f000 */
[----:B----4-:R-:W-:Y:S05]  /*68e0*/  @!P0 BRA `(.L_x_99) ;  /* 0x0000000000288947 */ /* 0x010fea0003800000 */
[----:B-1----:R-:W1:Y:S02]  /*68f0*/  LDC R3, c[0x0][0x8dc] ;  /* 0x00023700ff037b82 */ /* 0x002e640000000800 */
[----:B-1----:R-:W-:-:S04]  /*6900*/  IADD3 R3, P0, R16, R3, RZ ;  /* 0x0000000310037210 */ /* 0x002fc80007f1e0ff */
[----:B------:R-:W-:-:S05]  /*6910*/  IADD3.X R13, RZ, R17, RZ, P0, !PT ;  /* 0x00000011ff0d7210 */ /* 0x000fca00007fe4ff */
[----:B------:R-:W-:-:S04]  /*6920*/  IMAD.WIDE.U32 R4, R13, R10, RZ ;  /* 0x0000000a0d047225 */ /* 0x000fc800078e00ff */
[----:B------:R-:W-:-:S04]  /*6930*/  IMAD.WIDE.U32 R6, P0, R3, R11, R4 ;  /* 0x0000000b03067225 */ /* 0x000fc80007800004 */
[----:B------:R-:W-:-:S04]  /*6940*/  IMAD.WIDE.U32 R4, R3, R10, RZ ;  /* 0x0000000a03047225 */ /* 0x000fc800078e00ff */
[----:B------:R-:W-:Y:S01]  /*6950*/  IMAD.X R9, RZ, RZ, RZ, P0 ;  /* 0x000000ffff097224 */ /* 0x000fe200000e06ff */
[----:B------:R-:W-:Y:S01]  /*6960*/  IADD3 RZ, P0, R5, R6, RZ ;  /* 0x0000000605ff7210 */ /* 0x000fe20007f1e0ff */
[----:B------:R-:W-:-:S04]  /*6970*/  IMAD.MOV.U32 R8, RZ, RZ, R7 ;  /* 0x000000ffff087224 */ /* 0x000fc800078e0007 */
[----:B------:R-:W-:-:S08]  /*6980*/  IMAD.WIDE.U32.X R8, R13, R11, R8, P0 ;  /* 0x0000000b0d087225 */ /* 0x000fd000000e0408 */
.L_x_99:
[-CC-:B---3--:R-:W-:Y:S01]  /*6990*/  SHF.R.U64 R33, R8, R12.reuse, R9.reuse ;  /* 0x0000000c08217219 */ /* 0x188fe20000001209 */
[----:B------:R-:W3:Y:S01]  /*69a0*/  LDC.64 R14, c[0x0][0x8e8] ;  /* 0x00023a00ff0e7b82 */ /* 0x000ee20000000a00 */
[----:B-1----:R-:W-:Y:S01]  /*69b0*/  SHF.R.U32.HI R3, RZ, R12, R9 ;  /* 0x0000000cff037219 */ /* 0x002fe20000011609 */
[----:B--2---:R-:W-:Y:S01]  /*69c0*/  IMAD.MOV R25, RZ, RZ, -R25 ;  /* 0x000000ffff197224 */ /* 0x004fe200078e0a19 */
[----:B------:R-:W-:Y:S01]  /*69d0*/  IADD3 R7, P0, RZ, -R33, RZ ;  /* 0x80000021ff077210 */ /* 0x000fe20007f1e0ff */
[----:B------:R-:W-:Y:S02]  /*69e0*/  ULDC UR4, c[0x0][0x154] ;  /* 0x0000550000047ab9 */ /* 0x000fe40000000800 */
[----:B------:R-:W-:Y:S02]  /*69f0*/  IMAD R30, R27, R25, R24 ;  /* 0x000000191b1e7224 */ /* 0x000fe400078e0218 */
[----:B------:R-:W1:Y:S01]  /*6a00*/  LDC R8, c[0x0][0x8c0] ;  /* 0x00023000ff087b82 */ /* 0x000e620000000800 */
[----:B------:R-:W-:-:S02]  /*6a10*/  IMAD.X R3, RZ, RZ, ~R3, P0 ;  /* 0x000000ffff037224 */ /* 0x000fc400000e0e03 */
[----:B------:R-:W-:-:S04]  /*6a20*/  IMAD.WIDE.U32 R4, R7, R20, R16 ;  /* 0x0000001407047225 */ /* 0x000fc800078e0010 */
[----:B------:R-:W-:Y:S01]  /*6a30*/  IMAD R6, R3, R20, RZ ;  /* 0x0000001403067224 */ /* 0x000fe200078e02ff */
[----:B------:R-:W2:Y:S03]  /*6a40*/  LDC R28, c[0x0][0x8b0] ;  /* 0x00022c00ff1c7b82 */ /* 0x000ea60000000800 */
[----:B------:R-:W-:Y:S02]  /*6a50*/  IMAD R3, R7, R21, R6 ;  /* 0x0000001507037224 */ /* 0x000fe400078e0206 */
[----:B------:R-:W-:Y:S02]  /*6a60*/  IMAD.MOV.U32 R7, RZ, RZ, 0x1 ;  /* 0x00000001ff077424 */ /* 0x000fe400078e00ff */
[----:B------:R-:W-:Y:S01]  /*6a70*/  IMAD.IADD R3, R5, 0x1, R3 ;  /* 0x0000000105037824 */ /* 0x000fe200078e0203 */
[----:B------:R-:W4:Y:S01]  /*6a80*/  LDC R32, c[0x0][0x900] ;  /* 0x00024000ff207b82 */ /* 0x000f220000000800 */
[----:B------:R-:W-:-:S02]  /*6a90*/  I2FP.F32.U32 R5, R26 ;  /* 0x0000001a00057245 */ /* 0x000fc40000201000 */
[----:B---3--:R-:W-:-:S03]  /*6aa0*/  ISETP.NE.U32.AND P0, PT, R14, RZ, PT ;  /* 0x000000ff0e00720c */ /* 0x008fc60003f05070 */
[----:B------:R-:W-:Y:S01]  /*6ab0*/  FMUL R6, R5, UR4 ;  /* 0x0000000405067c20 */ /* 0x000fe20008400000 */
[----:B------:R-:W-:Y:S01]  /*6ac0*/  ISETP.NE.AND.EX P0, PT, R15, RZ, PT, P0 ;  /* 0x000000ff0f00720c */ /* 0x000fe20003f05300 */
[----:B------:R-:W3:Y:S01]  /*6ad0*/  LDC R21, c[0x0][0x148] ;  /* 0x00005200ff157b82 */ /* 0x000ee20000000800 */
[-CC-:B-1----:R-:W-:Y:S01]  /*6ae0*/  SHF.R.U64 R12, R4, R8.reuse, R3.reuse ;  /* 0x00000008040c7219 */ /* 0x182fe20000001203 */
[----:B------:R1:W1:Y:S01]  /*6af0*/  F2I.U32.TRUNC.NTZ R20, R6 ;  /* 0x0000000600147305 */ /* 0x000262000020f000 */
[----:B------:R-:W-:Y:S02]  /*6b00*/  SHF.R.U32.HI R3, RZ, R8, R3 ;  /* 0x00000008ff037219 */ /* 0x000fe40000011603 */
[----:B------:R-:W-:-:S03]  /*6b10*/  MOV R5, 0xffffffff ;  /* 0xffffffff00057802 */ /* 0x000fc60000000f00 */
[----:B------:R-:W1:Y:S01]  /*6b20*/  LDC R24, c[0x0][0x8a8] ;  /* 0x00022a00ff187b82 */ /* 0x000e620000000800 */
[-CC-:B--2---:R-:W-:Y:S02]  /*6b30*/  SHF.R.U64 R10, R12, R28.reuse, R3.reuse ;  /* 0x0000001c0c0a7219 */ /* 0x184fe40000001203 */
[----:B------:R-:W-:-:S05]  /*6b40*/  SHF.R.U32.HI R3, RZ, R28, R3 ;  /* 0x0000001cff037219 */ /* 0x000fca0000011603 */
[----:B------:R-:W2:Y:S01]  /*6b50*/  LDC R27, c[0x0][0x8f0] ;  /* 0x00023c00ff1b7b82 */ /* 0x000ea20000000800 */
[-C--:B----4-:R-:W-:Y:S02]  /*6b60*/  SHF.L.U32 R4, R5, R32.reuse, RZ ;  /* 0x0000002005047219 */ /* 0x090fe400000006ff */
[--C-:B------:R-:W-:Y:S02]  /*6b70*/  SHF.R.U64 R13, R10, R32, R3.reuse ;  /* 0x000000200a0d7219 */ /* 0x100fe40000001203 */
[----:B------:R-:W-:Y:S02]  /*6b80*/  LOP3.LUT R25, RZ, R4, RZ, 0x33, !PT ;  /* 0x00000004ff197212 */ /* 0x000fe400078e33ff */
[-C--:B------:R-:W-:Y:S01]  /*6b90*/  SHF.R.U32.HI R5, RZ, R32.reuse, R3 ;  /* 0x00000020ff057219 */ /* 0x080fe20000011603 */
[----:B------:R-:W4:Y:S01]  /*6ba0*/  LDC R29, c[0x0][0x8e0] ;  /* 0x00023800ff1d7b82 */ /* 0x000f220000000800 */
[----:B------:R-:W-:Y:S01]  /*6bb0*/  SHF.L.U32 R89, R7, R32, RZ ;  /* 0x0000002007597219 */ /* 0x000fe200000006ff */
[----:B------:R-:W-:-:S06]  /*6bc0*/  IMAD.MOV.U32 R4, RZ, RZ, R13 ;  /* 0x000000ffff047224 */ /* 0x000fcc00078e000d */
[----:B------:R-:W1:Y:S01]  /*6bd0*/  LDC R31, c[0x0][0x8b8] ;  /* 0x00022e00ff1f7b82 */ /* 0x000e620000000800 */
[----:B------:R-:W-:Y:S05]  /*6be0*/  @!P0 BRA `(.L_x_100) ;  /* 0x0000000000288947 */ /* 0x000fea0003800000 */
[----:B------:R-:W5:Y:S02]  /*6bf0*/  LDC R4, c[0x0][0x8f4] ;  /* 0x00023d00ff047b82 */ /* 0x000f640000000800 */
[----:B-----5:R-:W-:-:S05]  /*6c00*/  IADD3 R3, P0, R13, R4, RZ ;  /* 0x000000040d037210 */ /* 0x020fca0007f1e0ff */
[----:B------:R-:W-:-:S04]  /*6c10*/  IMAD.X R11, RZ, RZ, R5, P0 ;  /* 0x000000ffff0b7224 */ /* 0x000fc800000e0605 */
[----:B------:R-:W-:-:S04]  /*6c20*/  IMAD.WIDE.U32 R4, R11, R14, RZ ;  /* 0x0000000e0b047225 */ /* 0x000fc800078e00ff */
[----:B-1----:R-:W-:-:S04]  /*6c30*/  IMAD.WIDE.U32 R6, P0, R3, R15, R4 ;  /* 0x0000000f03067225 */ /* 0x002fc80007800004 */
[----:B------:R-:W-:-:S04]  /*6c40*/  IMAD.WIDE.U32 R4, R3, R14, RZ ;  /* 0x0000000e03047225 */ /* 0x000fc800078e00ff */
[----:B------:R-:W-:Y:S01]  /*6c50*/  IMAD.X R9, RZ, RZ, RZ, P0 ;  /* 0x000000ffff097224 */ /* 0x000fe200000e06ff */
[----:B------:R-:W-:Y:S01]  /*6c60*/  IADD3 RZ, P0, R5, R6, RZ ;  /* 0x0000000605ff7210 */ /* 0x000fe20007f1e0ff */
[----:B------:R-:W-:-:S04]  /*6c70*/  IMAD.MOV.U32 R8, RZ, RZ, R7 ;  /* 0x000000ffff087224 */ /* 0x000fc800078e0007 */
[----:B------:R-:W-:-:S08]  /*6c80*/  IMAD.WIDE.U32.X R4, R11, R15, R8, P0 ;  /* 0x0000000f0b047225 */ /* 0x000fd000000e0408 */
.L_x_100:
[----:B------:R-:W-:Y:S02]  /*6c90*/  ISETP.NE.AND P0, PT, R2, 0x1, PT ;  /* 0x000000010200780c */ /* 0x000fe40003f05270 */
[----:B--2---:R-:W-:Y:S01]  /*6ca0*/  SHF.R.U64 R3, R4, R27, R5 ;  /* 0x0000001b04037219 */ /* 0x004fe20000001205 */
[----:B-1----:R-:W-:Y:S01]  /*6cb0*/  VIADD R5, R24, 0xffffffff ;  /* 0xffffffff18057836 */ /* 0x002fe20000000000 */
[----:B------:R-:W-:Y:S02]  /*6cc0*/  LOP3.LUT R10, R10, R25, RZ, 0xc0, !PT ;  /* 0x000000190a0a7212 */ /* 0x000fe400078ec0ff */
[----:B------:R-:W-:Y:S01]  /*6cd0*/  IADD3 R20, -R20, RZ, RZ ;  /* 0x000000ff14147210 */ /* 0x000fe20007ffe1ff */
[----:B------:R-:W-:Y:S01]  /*6ce0*/  IMAD.MOV R4, RZ, RZ, -R3 ;  /* 0x000000ffff047224 */ /* 0x000fe200078e0a03 */
[----:B------:R-:W-:Y:S01]  /*6cf0*/  LOP3.LUT R12, R12, R5, RZ, 0xc0, !PT ;  /* 0x000000050c0c7212 */ /* 0x000fe200078ec0ff */
[----:B------:R-:W-:Y:S01]  /*6d00*/  IMAD R89, R89, R3, R10 ;  /* 0x0000000359597224 */ /* 0x000fe200078e020a */
[----:B------:R-:W-:Y:S01]  /*6d10*/  R2UR UR47, R33 ;  /* 0x00000000212f72ca */ /* 0x000fe200000e0000 */
[----:B----4-:R-:W-:-:S02]  /*6d20*/  IMAD R3, R4, R29, R13 ;  /* 0x0000001d04037224 */ /* 0x010fc400078e020d */
[----:B---3--:R-:W-:Y:S02]  /*6d30*/  @P0 IMAD R30, R21, R20, R26 ;  /* 0x00000014151e0224 */ /* 0x008fe400078e021a */
[----:B------:R-:W-:Y:S02]  /*6d40*/  IMAD R4, R3, R24, R12 ;  /* 0x0000001803047224 */ /* 0x000fe400078e020c */
[----:B------:R-:W-:Y:S02]  /*6d50*/  IMAD R89, R89, R31, R30 ;  /* 0x0000001f59597224 */ /* 0x000fe400078e021e */
[----:B------:R-:W-:-:S03]  /*6d60*/  IMAD.MOV.U32 R3, RZ, RZ, 0x1 ;  /* 0x00000001ff037424 */ /* 0x000fc600078e00ff */
[----:B------:R-:W-:Y:S02]  /*6d70*/  SEL R88, R4, R89, !P0 ;  /* 0x0000005904587207 */ /* 0x000fe40004000000 */
[----:B------:R-:W-:-:S07]  /*6d80*/  SEL R89, R89, R4, !P0 ;  /* 0x0000000459597207 */ /* 0x000fce0004000000 */
.L_x_98:
[----:B------:R-:W-:Y:S01]  /*6d90*/  LOP3.LUT P0, RZ, R3, 0xff, RZ, 0xc0, !PT ;  /* 0x000000ff03ff7812 */ /* 0x000fe2000780c0ff */
[----:B------:R-:W-:Y:S01]  /*6da0*/  UIMAD.WIDE.U32 UR4, UR51, -0x33333333, URZ ;  /* 0xcccccccd330478a5 */ /* 0x000fe2000f8e003f */
[----:B------:R-:W-:-:S03]  /*6db0*/  IMAD.MOV.U32 R147, RZ, RZ, R0 ;  /* 0x000000ffff937224 */ /* 0x000fc600078e0000 */
[----:B------:R-:W-:-:S04]  /*6dc0*/  USHF.R.U32.HI UR4, URZ, 0x3, UR5 ;  /* 0x000000033f047899 */ /* 0x000fc80008011605 */
[----:B------:R-:W-:-:S04]  /*6dd0*/  UIMAD UR4, UR4, -0xa, UR51 ;  /* 0xfffffff6040478a4 */ /* 0x000fc8000f8e0233 */
[----:B------:R-:W-:Y:S08]  /*6de0*/  @P0 BRA `(.L_x_101) ;  /* 0xffffffa800740947 */ /* 0x000ff0000383ffff */
[----:B------:R-:W-:-:S04]  /*6df0*/  DEPBAR.LE SB0, 0x0 ;  /* 0x000080000000791a */ /* 0x000fc80000000000 */
[----:B------:R-:W-:Y:S05]  /*6e00*/  EXIT ;  /* 0x000000000000794d */ /* 0x000fea0003800000 */
.L_x_13:
[----:B------:R-:W-:Y:S01]  /*6e10*/  ULDC.64 UR4, c[0x0][0x8f8] ;  /* 0x00023e0000047ab9 */ /* 0x000fe20000000a00 */
[----:B------:R-:W-:Y:S01]  /*6e20*/  PRMT R12, RZ, 0x7610, R12 ;  /* 0x00007610ff0c7816 */ /* 0x000fe2000000000c */
[----:B------:R-:W-:Y:S01]  /*6e30*/  IMAD.MOV.U32 R20, RZ, RZ, -0x1 ;  /* 0xffffffffff147424 */ /* 0x000fe200078e00ff */
[----:B------:R-:W-:Y:S01]  /*6e40*/  ISETP.GE.U32.AND P1, PT, R16, UR4, PT ;  /* 0x0000000410007c0c */ /* 0x000fe2000bf26070 */
[----:B------:R-:W-:Y:S01]  /*6e50*/  IMAD.MOV.U32 R6, RZ, RZ, -0x1 ;  /* 0xffffffffff067424 */ /* 0x000fe200078e00ff */
[----:B------:R-:W-:Y:S02]  /*6e60*/  MOV R7, 0xffffffff ;  /* 0xffffffff00077802 */ /* 0x000fe40000000f00 */
[----:B------:R-:W-:-:S13]  /*6e70*/  ISETP.GE.U32.AND.EX P1, PT, R17, UR5, PT, P1 ;  /* 0x0000000511007c0c */ /* 0x000fda000bf26110 */
[----:B------:R-:W-:Y:S05]  /*6e80*/  @P1 BRA `(.L_x_102) ;  /* 0x0000000400281947 */ /* 0x000fea0003800000 */
[----:B------:R-:W2:Y:S01]  /*6e90*/  LDC.64 R20, c[0x0][0x8d0] ;  /* 0x00023400ff147b82 */ /* 0x000ea20000000a00 */
[----:B------:R-:W-:Y:S02]  /*6ea0*/  IMAD.MOV.U32 R14, RZ, RZ, R16 ;  /* 0x000000ffff0e7224 */ /* 0x000fe400078e0010 */
[----:B------:R-:W-:-:S05]  /*6eb0*/  IMAD.MOV.U32 R15, RZ, RZ, R17 ;  /* 0x000000ffff0f7224 */ /* 0x000fca00078e0011 */
[----:B------:R-:W3:Y:S08]  /*6ec0*/  LDC R26, c[0x0][0x8d8] ;  /* 0x00023600ff1a7b82 */ /* 0x000ef00000000800 */
[----:B------:R-:W4:Y:S01]  /*6ed0*/  LDC.64 R28, c[0x0][0x8c8] ;  /* 0x00023200ff1c7b82 */ /* 0x000f220000000a00 */
[----:B--2---:R-:W-:-:S04]  /*6ee0*/  ISETP.NE.U32.AND P1, PT, R20, RZ, PT ;  /* 0x000000ff1400720c */ /* 0x004fc80003f25070 */
[----:B------:R-:W-:-:S13]  /*6ef0*/  ISETP.NE.AND.EX P1, PT, R21, RZ, PT, P1 ;  /* 0x000000ff1500720c */ /* 0x000fda0003f25310 */
[----:B---34-:R-:W-:Y:S05]  /*6f00*/  @!P1 BRA `(.L_x_103) ;  /* 0x0000000000289947 */ /* 0x018fea0003800000 */
[----:B------:R-:W2:Y:S02]  /*6f10*/  LDC R7, c[0x0][0x8dc] ;  /* 0x00023700ff077b82 */ /* 0x000ea40000000800 */
[----:B--2---:R-:W-:-:S05]  /*6f20*/  IADD3 R15, P1, R16, R7, RZ ;  /* 0x00000007100f7210 */ /* 0x004fca0007f3e0ff */
[----:B------:R-:W-:-:S04]  /*6f30*/  IMAD.X R23, RZ, RZ, R17, P1 ;  /* 0x000000ffff177224 */ /* 0x000fc800008e0611 */
[----:B------:R-:W-:-:S04]  /*6f40*/  IMAD.WIDE.U32 R6, R23, R20, RZ ;  /* 0x0000001417067225 */ /* 0x000fc800078e00ff */
[----:B------:R-:W-:-:S04]  /*6f50*/  IMAD.WIDE.U32 R12, P1, R15, R21, R6 ;  /* 0x000000150f0c7225 */ /* 0x000fc80007820006 */
[----:B------:R-:W-:Y:S01]  /*6f60*/  IMAD.WIDE.U32 R6, R15, R20, RZ ;  /* 0x000000140f067225 */ /* 0x000fe200078e00ff */
[----:B------:R-:W-:-:S03]  /*6f70*/  MOV R14, R13 ;  /* 0x0000000d000e7202 */ /* 0x000fc60000000f00 */
[----:B------:R-:W-:Y:S01]  /*6f80*/  IMAD.X R15, RZ, RZ, RZ, P1 ;  /* 0x000000ffff0f7224 */ /* 0x000fe200008e06ff */
[----:B------:R-:W-:-:S05]  /*6f90*/  IADD3 RZ, P1, R7, R12, RZ ;  /* 0x0000000c07ff7210 */ /* 0x000fca0007f3e0ff */
[----:B------:R-:W-:-:S08]  /*6fa0*/  IMAD.WIDE.U32.X R14, R23, R21, R14, P1 ;  /* 0x00000015170e7225 */ /* 0x000fd000008e040e */
.L_x_103:
[----:B------:R-:W2:Y:S01]  /*6fb0*/  LDC.64 R30, c[0x0][0x8e8] ;  /* 0x00023a00ff1e7b82 */ /* 0x000ea20000000a00 */
[-CC-:B------:R-:W-:Y:S01]  /*6fc0*/  SHF.R.U64 R22, R14, R26.reuse, R15.reuse ;  /* 0x0000001a0e167219 */ /* 0x180fe2000000120f */
[----:B------:R-:W-:Y:S01]  /*6fd0*/  IMAD.MOV.U32 R32, RZ, RZ, 0x1 ;  /* 0x00000001ff207424 */ /* 0x000fe200078e00ff */
[----:B------:R-:W-:Y:S02]  /*6fe0*/  SHF.R.U32.HI R6, RZ, R26, R15 ;  /* 0x0000001aff067219 */ /* 0x000fe4000001160f */
[----:B------:R-:W-:-:S03]  /*6ff0*/  IADD3 R13, P1, RZ, -R22, RZ ;  /* 0x80000016ff0d7210 */ /* 0x000fc60007f3e0ff */
[----:B------:R-:W3:Y:S02]  /*7000*/  LDC R14, c[0x0][0x8c0] ;  /* 0x00023000ff0e7b82 */ /* 0x000ee40000000800 */
[----:B------:R-:W-:-:S04]  /*7010*/  IMAD.X R7, RZ, RZ, ~R6, P1 ;  /* 0x000000ffff077224 */ /* 0x000fc800008e0e06 */
[-C--:B------:R-:W-:Y:S02]  /*7020*/  IMAD R12, R7, R28.reuse, RZ ;  /* 0x0000001c070c7224 */ /* 0x080fe400078e02ff */
[----:B------:R-:W4:Y:S01]  /*7030*/  LDC R26, c[0x0][0x8b0] ;  /* 0x00022c00ff1a7b82 */ /* 0x000f220000000800 */
[----:B------:R-:W-:-:S04]  /*7040*/  IMAD.WIDE.U32 R6, R13, R28, R16 ;  /* 0x0000001c0d067225 */ /* 0x000fc800078e0010 */
[----:B------:R-:W-:Y:S02]  /*7050*/  IMAD R13, R13, R29, R12 ;  /* 0x0000001d0d0d7224 */ /* 0x000fe400078e020c */
[----:B------:R-:W-:Y:S01]  /*7060*/  IMAD.MOV.U32 R12, RZ, RZ, -0x1 ;  /* 0xffffffffff0c7424 */ /* 0x000fe200078e00ff */
[----:B------:R-:W5:Y:S01]  /*7070*/  LDC R27, c[0x0][0x900] ;  /* 0x00024000ff1b7b82 */ /* 0x000f620000000800 */
[----:B------:R-:W-:Y:S01]  /*7080*/  IMAD.IADD R7, R7, 0x1, R13 ;  /* 0x0000000107077824 */ /* 0x000fe200078e020d */
[----:B--2---:R-:W-:-:S04]  /*7090*/  ISETP.NE.U32.AND P1, PT, R30, RZ, PT ;  /* 0x000000ff1e00720c */ /* 0x004fc80003f25070 */
[----:B------:R-:W-:Y:S02]  /*70a0*/  ISETP.NE.AND.EX P1, PT, R31, RZ, PT, P1 ;  /* 0x000000ff1f00720c */ /* 0x000fe40003f25310 */
[----:B------:R-:W2:Y:S01]  /*70b0*/  LDC R25, c[0x0][0x8a8] ;  /* 0x00022a00ff197b82 */ /* 0x000ea20000000800 */
[-CC-:B---3--:R-:W-:Y:S02]  /*70c0*/  SHF.R.U64 R20, R6, R14.reuse, R7.reuse ;  /* 0x0000000e06147219 */ /* 0x188fe40000001207 */
[----:B------:R-:W-:-:S05]  /*70d0*/  SHF.R.U32.HI R7, RZ, R14, R7 ;  /* 0x0000000eff077219 */ /* 0x000fca0000011607 */
[----:B------:R-:W3:Y:S01]  /*70e0*/  LDC R28, c[0x0][0x8f0] ;  /* 0x00023c00ff1c7b82 */ /* 0x000ee20000000800 */
[-CC-:B----4-:R-:W-:Y:S02]  /*70f0*/  SHF.R.U64 R23, R20, R26.reuse, R7.reuse ;  /* 0x0000001a14177219 */ /* 0x190fe40000001207 */
[----:B------:R-:W-:-:S05]  /*7100*/  SHF.R.U32.HI R6, RZ, R26, R7 ;  /* 0x0000001aff067219 */ /* 0x000fca0000011607 */
[----:B------:R-:W4:Y:S01]  /*7110*/  LDC R29, c[0x0][0x8e0] ;  /* 0x00023800ff1d7b82 */ /* 0x000f220000000800 */
[-CC-:B-----5:R-:W-:Y:S02]  /*7120*/  SHF.R.U64 R26, R23, R27.reuse, R6.reuse ;  /* 0x0000001b171a7219 */ /* 0x1a0fe40000001206 */
[-C--:B------:R-:W-:Y:S02]  /*7130*/  SHF.L.U32 R12, R12, R27.reuse, RZ ;  /* 0x0000001b0c0c7219 */ /* 0x080fe400000006ff */
[----:B------:R-:W-:Y:S01]  /*7140*/  SHF.R.U32.HI R7, RZ, R27, R6 ;  /* 0x0000001bff077219 */ /* 0x000fe20000011606 */
[----:B------:R-:W-:Y:S01]  /*7150*/  IMAD.MOV.U32 R6, RZ, RZ, R26 ;  /* 0x000000ffff067224 */ /* 0x000fe200078e001a */
[----:B------:R-:W-:Y:S01]  /*7160*/  LOP3.LUT R34, RZ, R12, RZ, 0x33, !PT ;  /* 0x0000000cff227212 */ /* 0x000fe200078e33ff */
[----:B------:R-:W1:Y:S01]  /*7170*/  LDC R33, c[0x0][0x8b8] ;  /* 0x00022e00ff217b82 */ /* 0x000e620000000800 */
[----:B------:R-:W-:Y:S05]  /*7180*/  @!P1 BRA `(.L_x_104) ;  /* 0x0000000000289947 */ /* 0x000fea0003800000 */
[----:B------:R-:W5:Y:S02]  /*7190*/  LDC R15, c[0x0][0x8f4] ;  /* 0x00023d00ff0f7b82 */ /* 0x000f640000000800 */
[----:B-----5:R-:W-:-:S04]  /*71a0*/  IADD3 R15, P1, R26, R15, RZ ;  /* 0x0000000f1a0f7210 */ /* 0x020fc80007f3e0ff */
        /* <DEDUP_REMOVED lines=8> */
.L_x_104:
[----:B------:R-:W-:Y:S01]  /*7230*/  ISETP.NE.AND P1, PT, R2, 0x1, PT ;  /* 0x000000010200780c */ /* 0x000fe20003f25270 */
[----:B--2---:R-:W-:Y:S01]  /*7240*/  VIADD R13, R25, 0xffffffff ;  /* 0xffffffff190d7836 */ /* 0x004fe20000000000 */
[----:B---3--:R-:W-:Y:S01]  /*7250*/  SHF.R.U64 R6, R6, R28, R7 ;  /* 0x0000001c06067219 */ /* 0x008fe20000001207 */
[----:B------:R-:W-:Y:S01]  /*7260*/  IMAD.MOV.U32 R12, RZ, RZ, 0x1 ;  /* 0x00000001ff0c7424 */ /* 0x000fe200078e00ff */
[----:B------:R-:W-:Y:S02]  /*7270*/  SHF.L.U32 R32, R32, R27, RZ ;  /* 0x0000001b20207219 */ /* 0x000fe400000006ff */
[----:B------:R-:W-:Y:S01]  /*7280*/  LOP3.LUT R5, R23, R34, RZ, 0xc0, !PT ;  /* 0x0000002217057212 */ /* 0x000fe200078ec0ff */
[----:B------:R-:W-:-:S04]  /*7290*/  IMAD.MOV R7, RZ, RZ, -R6 ;  /* 0x000000ffff077224 */ /* 0x000fc800078e0a06 */
[----:B------:R-:W-:Y:S01]  /*72a0*/  IMAD R5, R32, R6, R5 ;  /* 0x0000000620057224 */ /* 0x000fe200078e0205 */
[----:B------:R-:W-:Y:S01]  /*72b0*/  MOV R6, R22 ;  /* 0x0000001600067202 */ /* 0x000fe20000000f00 */
[----:B------:R-:W-:Y:S01]  /*72c0*/  @P1 IMAD R10, R11, R24, R4 ;  /* 0x000000180b0a1224 */ /* 0x000fe200078e0204 */
[----:B------:R-:W-:Y:S01]  /*72d0*/  LOP3.LUT R11, R20, R13, RZ, 0xc0, !PT ;  /* 0x0000000d140b7212 */ /* 0x000fe200078ec0ff */
[----:B----4-:R-:W-:Y:S02]  /*72e0*/  IMAD R4, R7, R29, R26 ;  /* 0x0000001d07047224 */ /* 0x010fe400078e021a */
[----:B-1----:R-:W-:Y:S02]  /*72f0*/  IMAD R10, R5, R33, R10 ;  /* 0x00000021050a7224 */ /* 0x002fe400078e020a */
[----:B------:R-:W-:-:S05]  /*7300*/  IMAD R5, R4, R25, R11 ;  /* 0x0000001904057224 */ /* 0x000fca00078e020b */
[----:B------:R-:W-:Y:S02]  /*7310*/  SEL R7, R5, R10, !P1 ;  /* 0x0000000a05077207 */ /* 0x000fe40004800000 */
[----:B------:R-:W-:-:S07]  /*7320*/  SEL R20, R10, R5, !P1 ;  /* 0x000000050a147207 */ /* 0x000fce0004800000 */
.L_x_102:
[----:B------:R-:W-:-:S08]  /*7330*/  NOP ;  /* 0x0000000000007918 */ /* 0x000fd00000000000 */
[----:B------:R-:W2:-:S00]  /*7340*/  USETMAXREG.DEALLOC.CTAPOOL 0x28 ;  /* 0x00000028000079c8 */ /* 0x000e8000080e0500 */
[----:B--2---:R-:W-:-:S13]  /*7350*/  ISETP.NE.AND P1, PT, R3, 0x1, PT ;  /* 0x000000010300780c */ /* 0x004fda0003f25270 */
[----:B-1----:R-:W-:Y:S05]  /*7360*/  @!P1 EXIT ;  /* 0x000000000000994d */ /* 0x002fea0003800000 */
[----:B------:R-:W-:Y:S05]  /*7370*/  @!P4 BRA `(.L_x_105) ;  /* 0x0000001000b0c947 */ /* 0x000fea0003800000 */
[----:B------:R-:W-:-:S13]  /*7380*/  ISETP.NE.OR P0, PT, R3, 0x2, P0 ;  /* 0x000000020300780c */ /* 0x000fda0000705670 */
[----:B------:R-:W-:Y:S05]  /*7390*/  @P0 EXIT ;  /* 0x000000000000094d */ /* 0x000fea0003800000 */
[----:B------:R-:W-:-:S13]  /*73a0*/  LOP3.LUT P1, RZ, R12, 0xff, RZ, 0xc0, !PT ;  /* 0x000000ff0cff7812 */ /* 0x000fda000782c0ff */
[----:B------:R-:W-:Y:S05]  /*73b0*/  @!P1 BRA `(.L_x_106) ;  /* 0x0000000000189947 */ /* 0x000fea0003800000 */
[----:B------:R-:W-:Y:S01]  /*73c0*/  UMOV UR4, 0x400 ;  /* 0x0000040000047882 */ /* 0x000fe20000000000 */
[----:B------:R-:W-:Y:S01]  /*73d0*/  IMAD.MOV.U32 R3, RZ, RZ, RZ ;  /* 0x000000ffff037224 */ /* 0x000fe200078e00ff */
[----:B------:R-:W-:-:S04]  /*73e0*/  ULEA UR4, UR36, UR4, 0x18 ;  /* 0x0000000424047291 */ /* 0x000fc8000f8ec03f */
[----:B------:R-:W-:-:S05]  /*73f0*/  SHF.L.U32 R3, R3, 0x1f, RZ ;  /* 0x0000001f03037819 */ /* 0x000fca00000006ff */
[----:B------:R-:W1:Y:S02]  /*7400*/  SYNCS.PHASECHK.TRANS64.TRYWAIT P0, [UR4+0xe8], R3 ;  /* 0x0000e803ff0075a7 */ /* 0x000e640008000144 */
[----:B-1----:R-:W-:Y:S05]  /*7410*/  @!P0 BRA `(.L_x_107) ;  /* 0x0000002400d08947 */ /* 0x002fea0003800000 */
.L_x_106:
[----:B-1----:R-:W-:Y:S01]  /*7420*/  PRMT R3, RZ, 0x7610, R3 ;  /* 0x00007610ff037816 */ /* 0x002fe20000000003 */
[----:B------:R-:W-:Y:S06]  /*7430*/  @P3 BRA `(.L_x_108) ;  /* 0x0000000000243947 */ /* 0x000fec0003800000 */
[----:B------:R-:W-:Y:S02]  /*7440*/  ULDC.64 UR4, c[0x0][0x588] ;  /* 0x0001620000047ab9 */ /* 0x000fe40000000a00 */
[----:B------:R-:W-:-:S04]  /*7450*/  ISETP.NE.U32.AND P0, PT, RZ, UR4, PT ;  /* 0x00000004ff007c0c */ /* 0x000fc8000bf05070 */
[----:B------:R-:W-:-:S13]  /*7460*/  ISETP.NE.AND.EX P0, PT, RZ, UR5, PT, P0 ;  /* 0x00000005ff007c0c */ /* 0x000fda000bf05300 */
[----:B------:R-:W-:Y:S05]  /*7470*/  @!P0 BRA `(.L_x_109) ;  /* 0x00000000000c8947 */ /* 0x000fea0003800000 */
[----:B------:R1:W5:Y:S01]  /*7480*/  LDG.E R8, desc[UR40][R8.64] ;  /* 0x0000002808087981 */ /* 0x000362000c1e1900 */
[----:B------:R-:W-:Y:S01]  /*7490*/  IMAD.MOV.U32 R3, RZ, RZ, 0x1 ;  /* 0x00000001ff037424 */ /* 0x000fe200078e00ff */
[----:B------:R-:W-:Y:S06]  /*74a0*/  BRA `(.L_x_108) ;  /* 0x0000000000087947 */ /* 0x000fec0003800000 */
.L_x_109:
[----:B------:R-:W2:Y:S01]  /*74b0*/  LDC R8, c[0x0][0x580] ;  /* 0x00016000ff087b82 */ /* 0x000ea20000000800 */
[----:B------:R-:W-:-:S07]  /*74c0*/  IMAD.MOV.U32 R3, RZ, RZ, 0x1 ;  /* 0x00000001ff037424 */ /* 0x000fce00078e00ff */
.L_x_108:
[----:B-1----:R-:W-:Y:S01]  /*74d0*/  IMAD.MOV.U32 R9, RZ, RZ, 0x1 ;  /* 0x00000001ff097424 */ /* 0x002fe200078e00ff */
[----:B------:R-:W-:Y:S06]  /*74e0*/  @!P1 BRA `(.L_x_110) ;  /* 0x0000000c00dc9947 */ /* 0x000fec0003800000 */
[----:B------:R-:W1:Y:S01]  /*74f0*/  LDC R10, c[0x0][0x900] ;  /* 0x00024000ff0a7b82 */ /* 0x000e620000000800 */
[----:B------:R-:W-:Y:S01]  /*7500*/  IMAD.MOV.U32 R5, RZ, RZ, -0x1 ;  /* 0xffffffffff057424 */ /* 0x000fe200078e00ff */
[----:B------:R-:W-:Y:S01]  /*7510*/  MOV R9, 0x1 ;  /* 0x0000000100097802 */ /* 0x000fe20000000f00 */
[----:B------:R-:W-:Y:S01]  /*7520*/  ULDC.64 UR6, c[0x0][0x198] ;  /* 0x0000660000067ab9 */ /* 0x000fe20000000a00 */
[----:B------:R-:W-:Y:S01]  /*7530*/  LOP3.LUT R11, R0, 0x2, RZ, 0xfc, !PT ;  /* 0x00000002000b7812 */ /* 0x000fe200078efcff */
[----:B------:R-:W-:Y:S01]  /*7540*/  ULDC.64 UR14, c[0x0][0x588] ;  /* 0x00016200000e7ab9 */ /* 0x000fe20000000a00 */
[----:B------:R-:W-:Y:S01]  /*7550*/  ULDC.64 UR22, c[0x0][0x8f8] ;  /* 0x00023e0000167ab9 */ /* 0x000fe20000000a00 */
[----:B------:R-:W-:Y:S01]  /*7560*/  ULDC.64 UR24, c[0x0][0x590] ;  /* 0x0001640000187ab9 */ /* 0x000fe20000000a00 */
[----:B------:R-:W3:Y:S01]  /*7570*/  LDC R12, c[0x0][0x8a8] ;  /* 0x00022a00ff0c7b82 */ /* 0x000ee20000000800 */
[-C--:B-1----:R-:W-:Y:S02]  /*7580*/  SHF.L.U32 R5, R5, R10.reuse, RZ ;  /* 0x0000000a05057219 */ /* 0x082fe400000006ff */
[----:B------:R-:W-:Y:S01]  /*7590*/  SHF.L.U32 R10, R9, R10, RZ ;  /* 0x0000000a090a7219 */ /* 0x000fe200000006ff */
[----:B------:R-:W-:Y:S01]  /*75a0*/  IMAD.MOV.U32 R9, RZ, RZ, 0x1 ;  /* 0x00000001ff097424 */ /* 0x000fe200078e00ff */
[----:B------:R-:W-:Y:S01]  /*75b0*/  LOP3.LUT R13, RZ, R5, RZ, 0x33, !PT ;  /* 0x00000005ff0d7212 */ /* 0x000fe200078e33ff */
[----:B---3--:R-:W-:-:S07]  /*75c0*/  VIADD R12, R12, 0xffffffff ;  /* 0xffffffff0c0c7836 */ /* 0x008fce0000000000 */
.L_x_142:
[----:B------:R-:W-:Y:S02]  /*75d0*/  ISETP.NE.U32.AND P0, PT, RZ, UR24, PT ;  /* 0x00000018ff007c0c */ /* 0x000fe4000bf05070 */
[----:B------:R-:W-:Y:S02]  /*75e0*/  R2UR UR11, R20 ;  /* 0x00000000140b72ca */ /* 0x000fe400000e0000 */
[----:B------:R-:W-:Y:S02]  /*75f0*/  R2UR UR10, R7 ;  /* 0x00000000070a72ca */ /* 0x000fe400000e0000 */
[----:B------:R-:W-:-:S09]  /*7600*/  ISETP.NE.AND.EX P0, PT, RZ, UR25, PT, P0 ;  /* 0x00000019ff007c0c */ /* 0x000fd2000bf05300 */
[----:B------:R-:W-:Y:S02]  /*7610*/  USHF.L.U32 UR11, UR11, 0x8, URZ ;  /* 0x000000080b0b7899 */ /* 0x000fe4000800063f */
[----:B------:R-:W-:Y:S02]  /*7620*/  USHF.L.U32 UR10, UR10, 0x6, URZ ;  /* 0x000000060a0a7899 */ /* 0x000fe4000800063f */
[----:B--234-:R-:W-:Y:S10]  /*7630*/  @!P0 BRA `(.L_x_111) ;  /* 0x00000000002c8947 */ /* 0x01cff40003800000 */
[----:B------:R-:W-:-:S04]  /*7640*/  ISETP.NE.U32.AND P1, PT, RZ, UR14, PT ;  /* 0x0000000eff007c0c */ /* 0x000fc8000bf25070 */
[----:B------:R-:W-:-:S13]  /*7650*/  ISETP.NE.AND.EX P1, PT, RZ, UR15, PT, P1 ;  /* 0x0000000fff007c0c */ /* 0x000fda000bf25310 */
[----:B------:R-:W-:Y:S05]  /*7660*/  @!P1 BRA `(.L_x_112) ;  /* 0x0000000000189947 */ /* 0x000fea0003800000 */
[----:B------:R-:W1:Y:S01]  /*7670*/  LDC.64 R4, c[0x0][0x588] ;  /* 0x00016200ff047b82 */ /* 0x000e620000000a00 */
[----:B------:R-:W-:-:S04]  /*7680*/  IMAD R3, R6, UR24, RZ ;  /* 0x0000001806037c24 */ /* 0x000fc8000f8e02ff */
[----:B-1----:R-:W-:-:S05]  /*7690*/  IMAD.WIDE R4, R3, 0x4, R4 ;  /* 0x0000000403047825 */ /* 0x002fca00078e0204 */
[----:B--2--5:R3:W5:Y:S01]  /*76a0*/  LDG.E R8, desc[UR40][R4.64] ;  /* 0x0000002804087981 */ /* 0x024762000c1e1900 */
[----:B------:R-:W-:Y:S01]  /*76b0*/  IMAD.MOV.U32 R3, RZ, RZ, 0x1 ;  /* 0x00000001ff037424 */ /* 0x000fe200078e00ff */
[----:B------:R-:W-:Y:S06]  /*76c0*/  BRA `(.L_x_111) ;  /* 0x0000000000087947 */ /* 0x000fec0003800000 */
.L_x_112:
[----:B--2--5:R-:W1:Y:S01]  /*76d0*/  LDC R8, c[0x0][0x580] ;  /* 0x00016000ff087b82 */ /* 0x024e620000000800 */
[----:B------:R-:W-:-:S07]  /*76e0*/  IMAD.MOV.U32 R3, RZ, RZ, 0x1 ;  /* 0x00000001ff037424 */ /* 0x000fce00078e00ff */
.L_x_111:
[----:B------:R-:W-:Y:S05]  /*76f0*/  @!P0 BRA `(.L_x_113) ;  /* 0x00000000001c8947 */ /* 0x000fea0003800000 */
[----:B------:R-:W-:-:S13]  /*7700*/  LOP3.LUT P2, RZ, R3, 0xff, RZ, 0xc0, !PT ;  /* 0x000000ff03ff7812 */ /* 0x000fda000784c0ff */
[----:B---3--:R-:W3:Y:S02]  /*7710*/  @!P2 LDC.64 R4, c[0x0][0x588] ;  /* 0x00016200ff04ab82 */ /* 0x008ee40000000a00 */
[----:B---3--:R-:W-:-:S04]  /*7720*/  @!P2 ISETP.NE.U32.AND P0, PT, R4, RZ, PT ;  /* 0x000000ff0400a20c */ /* 0x008fc80003f05070 */
[----:B------:R-:W-:Y:S02]  /*7730*/  @!P2 ISETP.NE.AND.EX P1, PT, R5, RZ, PT, P0 ;  /* 0x000000ff0500a20c */ /* 0x000fe40003f25300 */
[----:B-12--5:R-:W-:Y:S02]  /*7740*/  @P2 FSETP.EQ.AND P0, PT, R8, RZ, PT ;  /* 0x000000ff0800220b */ /* 0x026fe40003f02000 */
[----:B------:R-:W-:Y:S01]  /*7750*/  @!P2 PLOP3.LUT P0, PT, P1, PT, PT, 0x8, 0x0 ;  /* 0x000000000000a81c */ /* 0x000fe20000f0e170 */
[----:B------:R-:W-:-:S12]  /*7760*/  BRA `(.L_x_114) ;  /* 0x0000000000047947 */ /* 0x000fd80003800000 */
.L_x_113:
[----:B-12--5:R-:W-:-:S13]  /*7770*/  FSETP.EQ.AND P0, PT, R8, RZ, PT ;  /* 0x000000ff0800720b */ /* 0x026fda0003f02000 */
.L_x_114:
[----:B------:R-:W-:Y:S02]  /*7780*/  ISETP.NE.AND P2, PT, R11, 0x3, PT ;  /* 0x000000030b00780c */ /* 0x000fe40003f45270 */
[----:B------:R-:W-:-:S04]  /*7790*/  ELECT P1, URZ, PT ;  /* 0x00000000003f782f */ /* 0x000fc80003820000 */
[----:B------:R-:W-:-:S07]  /*77a0*/  PLOP3.LUT P0, PT, P1, P0, PT, 0x20, 0x0 ;  /* 0x000000000000781c */ /* 0x000fce0000f00470 */
[----:B------:R-:W-:Y:S06]  /*77b0*/  @!P2 BRA `(.L_x_115) ;  /* 0x000000000004a947 */ /* 0x000fec0003800000 */
[----:B------:R-:W-:Y:S01]  /*77c0*/  BPT.TRAP 0x1 ;  /* 0x000000040000795c */ /* 0x000fe20000300000 */
.L_x_115:
[----:B------:R-:W1:Y:S01]  /*77d0*/  S2UR UR36, SR_CgaCtaId ;  /* 0x00000000002479c3 */ /* 0x000e620000008800 */
[----:B------:R-:W-:Y:S01]  /*77e0*/  UMOV UR4, 0x400 ;  /* 0x0000040000047882 */ /* 0x000fe20000000000 */
[----:B---3--:R-:W-:Y:S01]  /*77f0*/  SHF.L.U32 R4, R9, 0x1f, RZ ;  /* 0x0000001f09047819 */ /* 0x008fe200000006ff */
[----:B-1----:R-:W-:-:S09]  /*7800*/  ULEA UR5, UR36, UR4, 0x18 ;  /* 0x0000000424057291 */ /* 0x002fd2000f8ec03f */
[----:B------:R-:W1:Y:S02]  /*7810*/  SYNCS.PHASECHK.TRANS64.TRYWAIT P1, [UR5+0xc0], R4 ;  /* 0x0000c004ff0075a7 */ /* 0x000e640008020145 */
[----:B-1----:R-:W-:Y:S05]  /*7820*/  @!P1 BRA `(.L_x_116) ;  /* 0x0000002000e49947 */ /* 0x002fea0003800000 */
.L_x_183:
[----:B------:R-:W-:Y:S04]  /*7830*/  BSSY B0, `(.L_x_117) ;  /* 0x000000e000007945 */ /* 0x000fe80003800000 */
[----:B------:R-:W-:Y:S05]  /*7840*/  @!P0 BRA `(.L_x_118) ;  /* 0x0000000000308947 */ /* 0x000fea0003800000 */
[----:B------:R-:W-:Y:S01]  /*7850*/  R2UR UR12, R6 ;  /* 0x00000000060c72ca */ /* 0x000fe200000e0000 */
[----:B------:R-:W-:Y:S02]  /*7860*/  UIADD3 UR16, UP0, UR6, 0x3f0, URZ ;  /* 0x000003f006107890 */ /* 0x000fe4000ff1e03f */
[----:B------:R-:W-:Y:S02]  /*7870*/  UIADD3 UR8, UR5, 0x100, URZ ;  /* 0x0000010005087890 */ /* 0x000fe4000fffe03f */
[----:B------:R-:W-:Y:S02]  /*7880*/  UIADD3 UR9, UR5, 0xa0, URZ ;  /* 0x000000a005097890 */ /* 0x000fe4000fffe03f */
[----:B------:R-:W-:Y:S01]  /*7890*/  UIADD3.X UR17, URZ, UR7, URZ, UP0, !UPT ;  /* 0x000000073f117290 */ /* 0x000fe200087fe43f */
[----:B------:R-:W-:Y:S01]  /*78a0*/  UMOV UR18, 0x0 ;  /* 0x0000000000127882 */ /* 0x000fe20000000000 */
[----:B------:R-:W-:-:S07]  /*78b0*/  UMOV UR19, 0x10000000 ;  /* 0x1000000000137882 */ /* 0x000fce0000000000 */
[----:B------:R2:W-:Y:S02]  /*78c0*/  UTMALDG.3D [UR8], [UR16], desc[UR18] ;  /* 0x00001208100075b4 */ /* 0x0005e40008011000 */
[----:B--2---:R-:W-:Y:S05]  /*78d0*/  @!P2 BRA `(.L_x_119) ;  /* 0x000000000004a947 */ /* 0x004fea0003800000 */
[----:B------:R-:W-:Y:S01]  /*78e0*/  BPT.TRAP 0x1 ;  /* 0x000000040000795c */ /* 0x000fe20000300000 */
.L_x_119:
[----:B-1----:R-:W1:Y:S02]  /*78f0*/  LDC R5, c[0x0][0x800] ;  /* 0x00020000ff057b82 */ /* 0x002e640000000800 */
[----:B-1----:R2:W-:Y:S02]  /*7900*/  SYNCS.ARRIVE.TRANS64.RED.A0TR RZ, [UR5+0xa0], R5 ;  /* 0x0000a005ffff79a7 */ /* 0x0025e40008300405 */
.L_x_118:
[----:B------:R-:W-:Y:S05]  /*7910*/  BSYNC B0 ;  /* 0x0000000000007941 */ /* 0x000fea0003800000 */
.L_x_117:
[----:B------:R-:W-:Y:S05]  /*7920*/  @!P2 BRA `(.L_x_120) ;  /* 0x000000000004a947 */ /* 0x000fea0003800000 */
[----:B------:R-:W-:Y:S01]  /*7930*/  BPT.TRAP 0x1 ;  /* 0x000000040000795c */ /* 0x000fe20000300000 */
.L_x_120:
[----:B------:R-:W-:-:S04]  /*7940*/  UIADD3 UR4, UR5, 0xa0, URZ ;  /* 0x000000a005047890 */ /* 0x000fc8000fffe03f */
[----:B------:R-:W-:-:S09]  /*7950*/  UPRMT UR4, UR36, 0x654, UR4 ;  /* 0x0000065424047896 */ /* 0x000fd20008000004 */
[----:B------:R-:W-:Y:S01]  /*7960*/  SYNCS.ARRIVE.TRANS64.RED.A1T0 RZ, [UR4], RZ ;  /* 0x000000ffffff79a7 */ /* 0x000fe20008100404 */
[----:B------:R-:W-:Y:S05]  /*7970*/  @!P2 BRA `(.L_x_121) ;  /* 0x000000000004a947 */ /* 0x000fea0003800000 */
[----:B------:R-:W-:Y:S01]  /*7980*/  BPT.TRAP 0x1 ;  /* 0x000000040000795c */ /* 0x000fe20000300000 */
.L_x_121:
[----:B------:R-:W3:Y:S02]  /*7990*/  SYNCS.PHASECHK.TRANS64.TRYWAIT P1, [UR5+0xc8], R4 ;  /* 0x0000c804ff0075a7 */ /* 0x000ee40008020145 */
[----:B---3--:R-:W-:Y:S05]  /*79a0*/  @!P1 BRA `(.L_x_122) ;  /* 0x00000020009c9947 */ /* 0x008fea0003800000 */
.L_x_184:
[----:B------:R-:W-:Y:S04]  /*79b0*/  BSSY B0, `(.L_x_123) ;  /* 0x0000010000007945 */ /* 0x000fe80003800000 */
[----:B------:R-:W-:Y:S05]  /*79c0*/  @!P0 BRA `(.L_x_124) ;  /* 0x0000000000388947 */ /* 0x000fea0003800000 */
[----:B------:R-:W-:Y:S01]  /*79d0*/  UIADD3 UR8, UP0, UR6, 0x3f0, URZ ;  /* 0x000003f006087890 */ /* 0x000fe2000ff1e03f */
[----:B------:R-:W-:Y:S01]  /*79e0*/  R2UR UR20, R6 ;  /* 0x00000000061472ca */ /* 0x000fe200000e0000 */
[----:B------:R-:W-:Y:S02]  /*79f0*/  UIADD3 UR19, UR11, 0x80, URZ ;  /* 0x000000800b137890 */ /* 0x000fe4000fffe03f */
[----:B------:R-:W-:Y:S02]  /*7a00*/  UIADD3 UR16, UR5, 0x1100, URZ ;  /* 0x0000110005107890 */ /* 0x000fe4000fffe03f */
[----:B------:R-:W-:Y:S02]  /*7a10*/  UIADD3 UR17, UR5, 0xa8, URZ ;  /* 0x000000a805117890 */ /* 0x000fe4000fffe03f */
[----:B------:R-:W-:Y:S01]  /*7a20*/  UIADD3.X UR9, URZ, UR7, URZ, UP0, !UPT ;  /* 0x000000073f097290 */ /* 0x000fe200087fe43f */
[----:B------:R-:W-:Y:S01]  /*7a30*/  UMOV UR12, 0x0 ;  /* 0x00000000000c7882 */ /* 0x000fe20000000000 */
[----:B------:R-:W-:Y:S01]  /*7a40*/  UMOV UR13, 0x10000000 ;  /* 0x10000000000d7882 */ /* 0x000fe20000000000 */
[----:B------:R-:W-:-:S06]  /*7a50*/  UMOV UR18, UR10 ;  /* 0x0000000a00127c82 */ /* 0x000fcc0008000000 */
[----:B------:R3:W-:Y:S02]  /*7a60*/  UTMALDG.3D [UR16], [UR8], desc[UR12] ;  /* 0x00000c10080075b4 */ /* 0x0007e40008011000 */
[----:B---3--:R-:W-:Y:S05]  /*7a70*/  @!P2 BRA `(.L_x_125) ;  /* 0x000000000004a947 */ /* 0x008fea0003800000 */
[----:B------:R-:W-:Y:S01]  /*7a80*/  BPT.TRAP 0x1 ;  /* 0x000000040000795c */ /* 0x000fe20000300000 */
.L_x_125:
[----:B-12---:R-:W1:Y:S02]  /*7a90*/  LDC R5, c[0x0][0x800] ;  /* 0x00020000ff057b82 */ /* 0x006e640000000800 */
[----:B-1----:R3:W-:Y:S02]  /*7aa0*/  SYNCS.ARRIVE.TRANS64.RED.A0TR RZ, [UR5+0xa8], R5 ;  /* 0x0000a805ffff79a7 */ /* 0x0027e40008300405 */
.L_x_124:
[----:B------:R-:W-:Y:S05]  /*7ab0*/  BSYNC B0 ;  /* 0x0000000000007941 */ /* 0x000fea0003800000 */
.L_x_123:
[----:B------:R-:W-:Y:S05]  /*7ac0*/  @!P2 BRA `(.L_x_126) ;  /* 0x000000000004a947 */ /* 0x000fea0003800000 */
[----:B------:R-:W-:Y:S01]  /*7ad0*/  BPT.TRAP 0x1 ;  /* 0x000000040000795c */ /* 0x000fe20000300000 */
.L_x_126:
[----:B------:R-:W-:Y:S02]  /*7ae0*/  UIADD3 UR4, UR5, 0xa8, URZ ;  /* 0x000000a805047890 */ /* 0x000fe4000fffe03f */
[----:B------:R-:W-:Y:S02]  /*7af0*/  UIADD3 UR10, UR10, 0x20, URZ ;  /* 0x000000200a0a7890 */ /* 0x000fe4000fffe03f */
[----:B------:R-:W-:-:S09]  /*7b00*/  UPRMT UR4, UR36, 0x654, UR4 ;  /* 0x0000065424047896 */ /* 0x000fd20008000004 */
[----:B------:R-:W-:Y:S01]  /*7b10*/  SYNCS.ARRIVE.TRANS64.RED.A1T0 RZ, [UR4], RZ ;  /* 0x000000ffffff79a7 */ /* 0x000fe20008100404 */
[----:B------:R-:W-:Y:S05]  /*7b20*/  @!P2 BRA `(.L_x_127) ;  /* 0x000000000004a947 */ /* 0x000fea0003800000 */
[----:B------:R-:W-:Y:S01]  /*7b30*/  BPT.TRAP 0x1 ;  /* 0x000000040000795c */ /* 0x000fe20000300000 */
.L_x_127:
[----:B------:R-:W4:Y:S02]  /*7b40*/  SYNCS.PHASECHK.TRANS64.TRYWAIT P1, [UR5+0xd0], R4 ;  /* 0x0000d004ff0075a7 */ /* 0x000f240008020145 */
[----:B----4-:R-:W-:Y:S05]  /*7b50*/  @!P1 BRA `(.L_x_128) ;  /* 0x0000002000489947 */ /* 0x010fea0003800000 */
.L_x_185:
        /* <DEDUP_REMOVED lines=10> */
[----:B----4-:R-:W-:Y:S05]  /*7c00*/  @!P2 BRA `(.L_x_131) ;  /* 0x000000000004a947 */ /* 0x010fea0003800000 */
[----:B------:R-:W-:Y:S01]  /*7c10*/  BPT.TRAP 0x1 ;  /* 0x000000040000795c */ /* 0x000fe20000300000 */
.L_x_131:
[----:B-123--:R-:W1:Y:S02]  /*7c20*/  LDC R5, c[0x0][0x800] ;  /* 0x00020000ff057b82 */ /* 0x00ee640000000800 */
[----:B-1----:R4:W-:Y:S02]  /*7c30*/  SYNCS.ARRIVE.TRANS64.RED.A0TR RZ, [UR5+0xb0], R5 ;  /* 0x0000b005ffff79a7 */ /* 0x0029e40008300405 */
.L_x_130:
[----:B------:R-:W-:Y:S05]  /*7c40*/  BSYNC B0 ;  /* 0x0000000000007941 */ /* 0x000fea0003800000 */
.L_x_129:
[----:B------:R-:W-:Y:S05]  /*7c50*/  @!P2 BRA `(.L_x_132) ;  /* 0x000000000004a947 */ /* 0x000fea0003800000 */
[----:B------:R-:W-:Y:S01]  /*7c60*/  BPT.TRAP 0x1 ;  /* 0x000000040000795c */ /* 0x000fe20000300000 */
.L_x_132:
[----:B------:R-:W-:-:S04]  /*7c70*/  UIADD3 UR4, UR5, 0xb0, URZ ;  /* 0x000000b005047890 */ /* 0x000fc8000fffe03f */
[----:B------:R-:W-:-:S09]  /*7c80*/  UPRMT UR4, UR36, 0x654, UR4 ;  /* 0x0000065424047896 */ /* 0x000fd20008000004 */
[----:B------:R-:W-:Y:S01]  /*7c90*/  SYNCS.ARRIVE.TRANS64.RED.A1T0 RZ, [UR4], RZ ;  /* 0x000000ffffff79a7 */ /* 0x000fe20008100404 */
[----:B------:R-:W-:Y:S05]  /*7ca0*/  @!P2 BRA `(.L_x_133) ;  /* 0x000000000004a947 */ /* 0x000fea0003800000 */
[----:B------:R-:W-:Y:S01]  /*7cb0*/  BPT.TRAP 0x1 ;  /* 0x000000040000795c */ /* 0x000fe20000300000 */
.L_x_133:
[----:B------:R-:W5:Y:S02]  /*7cc0*/  SYNCS.PHASECHK.TRANS64.TRYWAIT P1, [UR5+0xd8], R4 ;  /* 0x0000d804ff0075a7 */ /* 0x000f640008020145 */
[----:B-----5:R-:W-:Y:S05]  /*7cd0*/  @!P1 BRA `(.L_x_134) ;  /* 0x0000002000009947 */ /* 0x020fea0003800000 */
.L_x_186:
[----:B------:R-:W-:Y:S04]  /*7ce0*/  BSSY B0, `(.L_x_135) ;  /* 0x0000010000007945 */ /* 0x000fe80003800000 */
[----:B------:R-:W-:Y:S05]  /*7cf0*/  @!P0 BRA `(.L_x_136) ;  /* 0x0000000000388947 */ /* 0x000fea0003800000 */
[----:B------:R-:W-:Y:S01]  /*7d00*/  R2UR UR20, R6 ;  /* 0x00000000061472ca */ /* 0x000fe200000e0000 */
[----:B------:R-:W-:Y:S02]  /*7d10*/  UIADD3 UR8, UP0, UR6, 0x3f0, URZ ;  /* 0x000003f006087890 */ /* 0x000fe4000ff1e03f */
        /* <DEDUP_REMOVED lines=8> */
[----:B-1----:R-:W-:Y:S05]  /*7da0*/  @!P2 BRA `(.L_x_137) ;  /* 0x000000000004a947 */ /* 0x002fea0003800000 */
[----:B------:R-:W-:Y:S01]  /*7db0*/  BPT.TRAP 0x1 ;  /* 0x000000040000795c */ /* 0x000fe20000300000 */
.L_x_137:
[----:B------:R-:W1:Y:S02]  /*7dc0*/  LDC R4, c[0x0][0x800] ;  /* 0x00020000ff047b82 */ /* 0x000e640000000800 */
[----:B-1----:R1:W-:Y:S02]  /*7dd0*/  SYNCS.ARRIVE.TRANS64.RED.A0TR RZ, [UR5+0xb8], R4 ;  /* 0x0000b804ffff79a7 */ /* 0x0023e40008300405 */
.L_x_136:
[----:B------:R-:W-:Y:S05]  /*7de0*/  BSYNC B0 ;  /* 0x0000000000007941 */ /* 0x000fea0003800000 */
.L_x_135:
[----:B------:R-:W-:Y:S05]  /*7df0*/  @!P2 BRA `(.L_x_138) ;  /* 0x000000000004a947 */ /* 0x000fea0003800000 */
[----:B------:R-:W-:Y:S01]  /*7e00*/  BPT.TRAP 0x1 ;  /* 0x000000040000795c */ /* 0x000fe20000300000 */
.L_x_138:
[----:B------:R-:W-:Y:S01]  /*7e10*/  IADD3 R16, P0, R16, UR38, RZ ;  /* 0x0000002610107c10 */ /* 0x000fe2000ff1e0ff */
[----:B------:R-:W-:Y:S01]  /*7e20*/  UIADD3 UR4, UR5, 0xb8, URZ ;  /* 0x000000b805047890 */ /* 0x000fe2000fffe03f */
[----:B------:R-:W-:Y:S01]  /*7e30*/  LOP3.LUT R9, R9, 0x1, RZ, 0x3c, !PT ;  /* 0x0000000109097812 */ /* 0x000fe200078e3cff */
[----:B------:R-:W-:Y:S01]  /*7e40*/  IMAD.MOV.U32 R20, RZ, RZ, -0x1 ;  /* 0xffffffffff147424 */ /* 0x000fe200078e00ff */
[----:B------:R-:W-:Y:S01]  /*7e50*/  IADD3.X R17, R17, UR37, RZ, P0, !PT ;  /* 0x0000002511117c10 */ /* 0x000fe200087fe4ff */
[----:B------:R-:W-:Y:S01]  /*7e60*/  UPRMT UR4, UR36, 0x654, UR4 ;  /* 0x0000065424047896 */ /* 0x000fe20008000004 */
[----:B------:R-:W-:Y:S01]  /*7e70*/  ISETP.GE.U32.AND P0, PT, R16, UR22, PT ;  /* 0x0000001610007c0c */ /* 0x000fe2000bf06070 */
[----:B------:R-:W-:Y:S01]  /*7e80*/  IMAD.MOV.U32 R6, RZ, RZ, -0x1 ;  /* 0xffffffffff067424 */ /* 0x000fe200078e00ff */
[----:B-1----:R-:W-:Y:S02]  /*7e90*/  PRMT R4, RZ, 0x7610, R4 ;  /* 0x00007610ff047816 */ /* 0x002fe40000000004 */
[----:B------:R-:W-:-:S02]  /*7ea0*/  ISETP.GE.U32.AND.EX P0, PT, R17, UR23, PT, P0 ;  /* 0x0000001711007c0c */ /* 0x000fc4000bf06100 */
[----:B------:R-:W-:Y:S02]  /*7eb0*/  MOV R7, 0xffffffff ;  /* 0xffffffff00077802 */ /* 0x000fe40000000f00 */
[----:B------:R-:W-:Y:S09]  /*7ec0*/  SYNCS.ARRIVE.TRANS64.RED.A1T0 RZ, [UR4], RZ ;  /* 0x000000ffffff79a7 */ /* 0x000ff20008100404 */
[----:B------:R-:W-:Y:S05]  /*7ed0*/  @P0 BRA `(.L_x_139) ;  /* 0x0000000400580947 */ /* 0x000fea0003800000 */
[----:B------:R-:W1:Y:S01]  /*7ee0*/  S2R R18, SR_CTAID.X ;  /* 0x0000000000127919 */ /* 0x000e620000002500 */
[----:B------:R-:W5:Y:S01]  /*7ef0*/  LDC.64 R14, c[0x0][0x8d0] ;  /* 0x00023400ff0e7b82 */ /* 0x000f620000000a00 */
[----:B------:R-:W-:Y:S01]  /*7f00*/  ULDC UR4, c[0x0][0x150] ;  /* 0x0000540000047ab9 */ /* 0x000fe20000000800 */
[----:B------:R-:W-:Y:S01]  /*7f10*/  IMAD.MOV.U32 R22, RZ, RZ, R17 ;  /* 0x000000ffff167224 */ /* 0x000fe200078e0011 */
[----:B------:R-:W1:Y:S05]  /*7f20*/  S2R R20, SR_CTAID.Y ;  /* 0x0000000000147919 */ /* 0x000e6a0000002600 */
[----:B--234-:R-:W2:Y:S08]  /*7f30*/  LDC R5, c[0x0][0x144] ;  /* 0x00005100ff057b82 */ /* 0x01ceb00000000800 */
[----:B------:R-:W3:Y:S01]  /*7f40*/  LDC R21, c[0x0][0x8d8] ;  /* 0x00023600ff157b82 */ /* 0x000ee20000000800 */
[----:B-----5:R-:W-:-:S04]  /*7f50*/  ISETP.NE.U32.AND P0, PT, R14, RZ, PT ;  /* 0x000000ff0e00720c */ /* 0x020fc80003f05070 */
[----:B------:R-:W-:Y:S02]  /*7f60*/  ISETP.NE.AND.EX P0, PT, R15, RZ, PT, P0 ;  /* 0x000000ff0f00720c */ /* 0x000fe40003f05300 */
[----:B-1----:R-:W-:Y:S02]  /*7f70*/  I2FP.F32.U32 R4, R18 ;  /* 0x0000001200047245 */ /* 0x002fe40000201000 */
[----:B------:R-:W-:-:S03]  /*7f80*/  I2FP.F32.U32 R23, R20 ;  /* 0x0000001400177245 */ /* 0x000fc60000201000 */
[----:B------:R-:W-:-:S06]  /*7f90*/  FMUL R4, R4, UR4 ;  /* 0x0000000404047c20 */ /* 0x000fcc0008400000 */
[----:B------:R-:W1:Y:S02]  /*7fa0*/  F2I.U32.TRUNC.NTZ R4, R4 ;  /* 0x0000000400047305 */ /* 0x000e64000020f000 */
[----:B-1----:R-:W-:-:S04]  /*7fb0*/  IMAD.MOV R6, RZ, RZ, -R4 ;  /* 0x000000ffff067224 */ /* 0x002fc800078e0a04 */
[----:B--2---:R-:W-:Y:S02]  /*7fc0*/  IMAD R18, R5, R6, R18 ;  /* 0x0000000605127224 */ /* 0x004fe400078e0212 */
[----:B------:R-:W-:Y:S01]  /*7fd0*/  IMAD.MOV.U32 R6, RZ, RZ, R16 ;  /* 0x000000ffff067224 */ /* 0x000fe200078e0010 */
[----:B---3--:R-:W-:Y:S06]  /*7fe0*/  @!P0 BRA `(.L_x_140) ;  /* 0x0000000000308947 */ /* 0x008fec0003800000 */
[----:B------:R-:W1:Y:S02]  /*7ff0*/  LDC R5, c[0x0][0x8dc] ;  /* 0x00023700ff057b82 */ /* 0x000e640000000800 */
[----:B-1----:R-:W-:-:S05]  /*8000*/  IADD3 R5, P0, R16, R5, RZ ;  /* 0x0000000510057210 */ /* 0x002fca0007f1e0ff */
[----:B------:R-:W-:-:S04]  /*8010*/  IMAD.X R19, RZ, RZ, R17, P0 ;  /* 0x000000ffff137224 */ /* 0x000fc800000e0611 */
[----:B------:R-:W-:-:S04]  /*8020*/  IMAD.WIDE.U32 R6, R19, R14, RZ ;  /* 0x0000000e13067225 */ /* 0x000fc800078e00ff */
[----:B------:R-:W-:-:S04]  /*8030*/  IMAD.WIDE.U32 R6, P0, R5, R15, R6 ;  /* 0x0000000f05067225 */ /* 0x000fc80007800006 */
[----:B------:R-:W-:-:S04]  /*8040*/  IMAD.WIDE.U32 R4, R5, R14, RZ ;  /* 0x0000000e05047225 */ /* 0x000fc800078e00ff */
[----:B------:R-:W-:Y:S01]  /*8050*/  IMAD.MOV.U32 R4, RZ, RZ, R7 ;  /* 0x000000ffff047224 */ /* 0x000fe200078e0007 */
[----:B------:R-:W-:Y:S02]  /*8060*/  IADD3 RZ, P1, R5, R6, RZ ;  /* 0x0000000605ff7210 */ /* 0x000fe40007f3e0ff */
[----:B------:R-:W-:-:S03]  /*8070*/  IADD3.X R5, RZ, RZ, RZ, P0, !PT ;  /* 0x000000ffff057210 */ /* 0x000fc600007fe4ff */
[----:B------:R-:W-:-:S04]  /*8080*/  IMAD.WIDE.U32.X R4, R19, R15, R4, P1 ;  /* 0x0000000f13047225 */ /* 0x000fc800008e0404 */
[----:B------:R-:W-:Y:S02]  /*8090*/  IMAD.MOV.U32 R6, RZ, RZ, R4 ;  /* 0x000000ffff067224 */ /* 0x000fe400078e0004 */
[----:B------:R-:W-:-:S07]  /*80a0*/  IMAD.MOV.U32 R22, RZ, RZ, R5 ;  /* 0x000000ffff167224 */ /* 0x000fce00078e0005 */
.L_x_140:
[----:B------:R-:W-:Y:S01]  /*80b0*/  ULDC UR4, c[0x0][0x154] ;  /* 0x0000550000047ab9 */ /* 0x000fe20000000800 */
[----:B------:R-:W1:Y:S01]  /*80c0*/  LDC R7, c[0x0][0x148] ;  /* 0x00005200ff077b82 */ /* 0x000e620000000800 */
[----:B------:R-:W-:Y:S01]  /*80d0*/  FMUL R14, R23, UR4 ;  /* 0x00000004170e7c20 */ /* 0x000fe20008400000 */
[----:B------:R-:W-:Y:S02]  /*80e0*/  ISETP.NE.AND P2, PT, R2, 0x1, PT ;  /* 0x000000010200780c */ /* 0x000fe40003f45270 */
[-CC-:B------:R-:W-:Y:S02]  /*80f0*/  SHF.R.U64 R19, R6, R21.reuse, R22.reuse ;  /* 0x0000001506137219 */ /* 0x180fe40000001216 */
[----:B------:R-:W-:Y:S01]  /*8100*/  SHF.R.U32.HI R21, RZ, R21, R22 ;  /* 0x00000015ff157219 */ /* 0x000fe20000011616 */
[----:B------:R-:W2:Y:S01]  /*8110*/  F2I.U32.TRUNC.NTZ R14, R14 ;  /* 0x0000000e000e7305 */ /* 0x000ea2000020f000 */
[----:B------:R-:W3:Y:S01]  /*8120*/  LDC.64 R4, c[0x0][0x8c8] ;  /* 0x00023200ff047b82 */ /* 0x000ee20000000a00 */
[----:B------:R-:W-:-:S05]  /*8130*/  IADD3 R23, P0, RZ, -R19, RZ ;  /* 0x80000013ff177210 */ /* 0x000fca0007f1e0ff */
[----:B------:R-:W-:Y:S02]  /*8140*/  IMAD.X R21, RZ, RZ, ~R21, P0 ;  /* 0x000000ffff157224 */ /* 0x000fe400000e0e15 */
[----:B------:R-:W4:Y:S01]  /*8150*/  LDC R22, c[0x0][0x8c0] ;  /* 0x00023000ff167b82 */ /* 0x000f220000000800 */
[----:B--2---:R-:W-:-:S07]  /*8160*/  IMAD.MOV R15, RZ, RZ, -R14 ;  /* 0x000000ffff0f7224 */ /* 0x004fce00078e0a0e */
[----:B------:R-:W2:Y:S01]  /*8170*/  LDC R26, c[0x0][0x8f0] ;  /* 0x00023c00ff1a7b82 */ /* 0x000ea20000000800 */
[----:B-1----:R-:W-:-:S07]  /*8180*/  @P2 IMAD R18, R7, R15, R20 ;  /* 0x0000000f07122224 */ /* 0x002fce00078e0214 */
[----:B------:R-:W1:Y:S01]  /*8190*/  LDC.64 R14, c[0x0][0x8e8] ;  /* 0x00023a00ff0e7b82 */ /* 0x000e620000000a00 */
[----:B---3--:R-:W-:-:S04]  /*81a0*/  IMAD R6, R21, R4, RZ ;  /* 0x0000000415067224 */ /* 0x008fc800078e02ff */
[C---:B------:R-:W-:Y:S02]  /*81b0*/  IMAD R7, R23.reuse, R5, R6 ;  /* 0x0000000517077224 */ /* 0x040fe400078e0206 */
[----:B------:R-:W-:Y:S01]  /*81c0*/  IMAD.WIDE.U32 R4, R23, R4, R16 ;  /* 0x0000000417047225 */ /* 0x000fe200078e0010 */
[----:B------:R-:W3:Y:S04]  /*81d0*/  LDC R21, c[0x0][0x8b0] ;  /* 0x00022c00ff157b82 */ /* 0x000ee80000000800 */
[----:B------:R-:W-:-:S04]  /*81e0*/  IADD3 R5, R5, R7, RZ ;  /* 0x0000000705057210 */ /* 0x000fc80007ffe0ff */
[----:B------:R-:W5:Y:S01]  /*81f0*/  LDC R6, c[0x0][0x900] ;  /* 0x00024000ff067b82 */ /* 0x000f620000000800 */
[-CC-:B----4-:R-:W-:Y:S02]  /*8200*/  SHF.R.U64 R25, R4, R22.reuse, R5.reuse ;  /* 0x0000001604197219 */ /* 0x190fe40000001205 */
[----:B------:R-:W-:-:S05]  /*8210*/  SHF.R.U32.HI R4, RZ, R22, R5 ;  /* 0x00000016ff047219 */ /* 0x000fca0000011605 */
[----:B------:R-:W4:Y:S01]  /*8220*/  LDC R22, c[0x0][0x8e0] ;  /* 0x00023800ff167b82 */ /* 0x000f220000000800 */
[----:B-1----:R-:W-:-:S04]  /*8230*/  ISETP.NE.U32.AND P0, PT, R14, RZ, PT ;  /* 0x000000ff0e00720c */ /* 0x002fc80003f05070 */
[----:B------:R-:W-:-:S03]  /*8240*/  ISETP.NE.AND.EX P0, PT, R15, RZ, PT, P0 ;  /* 0x000000ff0f00720c */ /* 0x000fc60003f05300 */
[----:B------:R-:W1:Y:S01]  /*8250*/  LDC R23, c[0x0][0x8b8] ;  /* 0x00022e00ff177b82 */ /* 0x000e620000000800 */
[-CC-:B---3--:R-:W-:Y:S02]  /*8260*/  SHF.R.U64 R24, R25, R21.reuse, R4.reuse ;  /* 0x0000001519187219 */ /* 0x188fe40000001204 */
[----:B------:R-:W-:-:S05]  /*8270*/  SHF.R.U32.HI R5, RZ, R21, R4 ;  /* 0x00000015ff057219 */ /* 0x000fca0000011604 */
[----:B------:R-:W3:Y:S01]  /*8280*/  LDC R20, c[0x0][0x8a8] ;  /* 0x00022a00ff147b82 */ /* 0x000ee20000000800 */
[-CC-:B-----5:R-:W-:Y:S02]  /*8290*/  SHF.R.U64 R21, R24, R6.reuse, R5.reuse ;  /* 0x0000000618157219 */ /* 0x1a0fe40000001205 */
[----:B------:R-:W-:-:S03]  /*82a0*/  SHF.R.U32.HI R27, RZ, R6, R5 ;  /* 0x00000006ff1b7219 */ /* 0x000fc60000011605 */
[----:B------:R-:W-:Y:S02]  /*82b0*/  IMAD.MOV.U32 R4, RZ, RZ, R21 ;  /* 0x000000ffff047224 */ /* 0x000fe400078e0015 */
[----:B------:R-:W-:Y:S01]  /*82c0*/  IMAD.MOV.U32 R5, RZ, RZ, R27 ;  /* 0x000000ffff057224 */ /* 0x000fe200078e001b */
[----:B--2-4-:R-:W-:Y:S06]  /*82d0*/  @!P0 BRA `(.L_x_141) ;  /* 0x0000000000288947 */ /* 0x014fec0003800000 */
[----:B------:R-:W2:Y:S02]  /*82e0*/  LDC R4, c[0x0][0x8f4] ;  /* 0x00023d00ff047b82 */ /* 0x000ea40000000800 */
[----:B--2---:R-:W-:-:S05]  /*82f0*/  IADD3 R5, P0, R21, R4, RZ ;  /* 0x0000000415057210 */ /* 0x004fca0007f1e0ff */
[----:B------:R-:W-:-:S04]  /*8300*/  IMAD.X R27, RZ, RZ, R27, P0 ;  /* 0x000000ffff1b7224 */ /* 0x000fc800000e061b */
[----:B------:R-:W-:-:S04]  /*8310*/  IMAD.WIDE.U32 R6, R27, R14, RZ ;  /* 0x0000000e1b067225 */ /* 0x000fc800078e00ff */
[----:B------:R-:W-:-:S04]  /*8320*/  IMAD.WIDE.U32 R6, P0, R5, R15, R6 ;  /* 0x0000000f05067225 */ /* 0x000fc80007800006 */
[----:B------:R-:W-:-:S04]  /*8330*/  IMAD.WIDE.U32 R4, R5, R14, RZ ;  /* 0x0000000e05047225 */ /* 0x000fc800078e00ff */
[----:B------:R-:W-:Y:S01]  /*8340*/  IMAD.MOV.U32 R4, RZ, RZ, R7 ;  /* 0x000000ffff047224 */ /* 0x000fe200078e0007 */
[----:B------:R-:W-:Y:S01]  /*8350*/  IADD3 RZ, P1, R5, R6, RZ ;  /* 0x0000000605ff7210 */ /* 0x000fe20007f3e0ff */
[----:B------:R-:W-:-:S04]  /*8360*/  IMAD.X R5, RZ, RZ, RZ, P0 ;  /* 0x000000ffff057224 */ /* 0x000fc800000e06ff */
[----:B------:R-:W-:-:S08]  /*8370*/  IMAD.WIDE.U32.X R4, R27, R15, R4, P1 ;  /* 0x0000000f1b047225 */ /* 0x000fd000008e0404 */
.L_x_141:
[----:B------:R-:W-:Y:S01]  /*8380*/  SHF.R.U64 R26, R4, R26, R5 ;  /* 0x0000001a041a7219 */ /* 0x000fe20000001205 */
[----:B------:R-:W-:Y:S01]  /*8390*/  IMAD.MOV.U32 R6, RZ, RZ, R19 ;  /* 0x000000ffff067224 */ /* 0x000fe200078e0013 */
[----:B------:R-:W-:Y:S02]  /*83a0*/  LOP3.LUT R5, R24, R13, RZ, 0xc0, !PT ;  /* 0x0000000d18057212 */ /* 0x000fe400078ec0ff */
[----:B------:R-:W-:Y:S02]  /*83b0*/  IADD3 R4, -R26, RZ, RZ ;  /* 0x000000ff1a047210 */ /* 0x000fe40007ffe1ff */
[----:B------:R-:W-:Y:S01]  /*83c0*/  LOP3.LUT R25, R25, R12, RZ, 0xc0, !PT ;  /* 0x0000000c19197212 */ /* 0x000fe200078ec0ff */
[----:B------:R-:W-:Y:S02]  /*83d0*/  IMAD R5, R10, R26, R5 ;  /* 0x0000001a0a057224 */ /* 0x000fe400078e0205 */
[----:B------:R-:W-:Y:S02]  /*83e0*/  IMAD R21, R4, R22, R21 ;  /* 0x0000001604157224 */ /* 0x000fe400078e0215 */
[----:B-1----:R-:W-:-:S02]  /*83f0*/  IMAD R18, R5, R23, R18 ;  /* 0x0000001705127224 */ /* 0x002fc400078e0212 */
[----:B---3--:R-:W-:Y:S02]  /*8400*/  IMAD R21, R21, R20, R25 ;  /* 0x0000001415157224 */ /* 0x008fe400078e0219 */
[----:B------:R-:W-:-:S03]  /*8410*/  IMAD.MOV.U32 R4, RZ, RZ, 0x1 ;  /* 0x00000001ff047424 */ /* 0x000fc600078e00ff */
[----:B------:R-:W-:Y:S02]  /*8420*/  SEL R7, R21, R18, !P2 ;  /* 0x0000001215077207 */ /* 0x000fe40005000000 */
[----:B------:R-:W-:-:S07]  /*8430*/  SEL R20, R18, R21, !P2 ;  /* 0x0000001512147207 */ /* 0x000fce0005000000 */
.L_x_139:
[----:B------:R-:W-:-:S13]  /*8440*/  LOP3.LUT P0, RZ, R4, 0xff, RZ, 0xc0, !PT ;  /* 0x000000ff04ff7812 */ /* 0x000fda000780c0ff */
[----:B------:R-:W-:Y:S05]  /*8450*/  @P0 BRA `(.L_x_142) ;  /* 0xfffffff0005c0947 */ /* 0x000fea000383ffff */
.L_x_110:
[----:B------:R-:W-:Y:S01]  /*8460*/  ELECT P0, URZ, PT ;  /* 0x00000000003f782f */ /* 0x000fe20003800000 */
[----:B------:R-:W-:-:S12]  /*8470*/  BSSY B0, `(.L_x_143) ;  /* 0x000001b000007945 */ /* 0x000fd80003800000 */
[----:B------:R-:W-:Y:S05]  /*8480*/  @!P0 BRA `(.L_x_144) ;  /* 0x0000000000648947 */ /* 0x000fea0003800000 */
[----:B------:R-:W-:-:S04]  /*8490*/  LOP3.LUT R0, R0, 0x2, RZ, 0xfc, !PT ;  /* 0x0000000200007812 */ /* 0x000fc800078efcff */
[----:B------:R-:W-:-:S13]  /*84a0*/  ISETP.NE.AND P1, PT, R0, 0x3, PT ;  /* 0x000000030000780c */ /* 0x000fda0003f25270 */
[----:B------:R-:W-:Y:S05]  /*84b0*/  @!P1 BRA `(.L_x_145) ;  /* 0x0000000000049947 */ /* 0x000fea0003800000 */
[----:B------:R-:W-:Y:S01]  /*84c0*/  BPT.TRAP 0x1 ;  /* 0x000000040000795c */ /* 0x000fe20000300000 */
.L_x_145:
[----:B------:R-:W-:Y:S01]  /*84d0*/  IMAD.U32 R3, RZ, RZ, UR36 ;  /* 0x00000024ff037e24 */ /* 0x000fe2000f8e00ff */
[----:B------:R-:W-:Y:S02]  /*84e0*/  MOV R2, 0x400 ;  /* 0x0000040000027802 */ /* 0x000fe40000000f00 */
[----:B------:R-:W-:Y:S02]  /*84f0*/  SHF.L.U32 R0, R9, 0x1f, RZ ;  /* 0x0000001f09007819 */ /* 0x000fe400000006ff */
[----:B------:R-:W-:-:S04]  /*8500*/  LEA R3, R3, R2, 0x18 ;  /* 0x0000000203037211 */ /* 0x000fc800078ec0ff */
[----:B------:R-:W1:Y:S02]  /*8510*/  SYNCS.PHASECHK.TRANS64.TRYWAIT P0, [R3+URZ+0xc0], R0 ;  /* 0x0000c000030075a7 */ /* 0x000e64000800017f */
[----:B-1----:R-:W-:Y:S05]  /*8520*/  @!P0 BRA `(.L_x_146) ;  /* 0x0000001800048947 */ /* 0x002fea0003800000 */
.L_x_187:
[----:B------:R-:W-:Y:S05]  /*8530*/  @!P1 BRA `(.L_x_147) ;  /* 0x0000000000049947 */ /* 0x000fea0003800000 */
[----:B------:R-:W-:Y:S01]  /*8540*/  BPT.TRAP 0x1 ;  /* 0x000000040000795c */ /* 0x000fe20000300000 */
.L_x_147:
[----:B------:R-:W1:Y:S02]  /*8550*/  SYNCS.PHASECHK.TRANS64.TRYWAIT P0, [R3+URZ+0xc8], R0 ;  /* 0x0000c800030075a7 */ /* 0x000e64000800017f */
[----:B-1----:R-:W-:Y:S05]  /*8560*/  @!P0 BRA `(.L_x_148) ;  /* 0x0000001800088947 */ /* 0x002fea0003800000 */
.L_x_188:
[----:B------:R-:W-:Y:S05]  /*8570*/  @!P1 BRA `(.L_x_149) ;  /* 0x0000000000049947 */ /* 0x000fea0003800000 */
[----:B------:R-:W-:Y:S01]  /*8580*/  BPT.TRAP 0x1 ;  /* 0x000000040000795c */ /* 0x000fe20000300000 */
.L_x_149:
[----:B------:R-:W1:Y:S02]  /*8590*/  SYNCS.PHASECHK.TRANS64.TRYWAIT P0, [R3+URZ+0xd0], R0 ;  /* 0x0000d000030075a7 */ /* 0x000e64000800017f */
[----:B-1----:R-:W-:Y:S05]  /*85a0*/  @!P0 BRA `(.L_x_150) ;  /* 0x00000018000c8947 */ /* 0x002fea0003800000 */
.L_x_189:
[----:B------:R-:W-:Y:S05]  /*85b0*/  @!P1 BRA `(.L_x_151) ;  /* 0x0000000000049947 */ /* 0x000fea0003800000 */
[----:B------:R-:W-:Y:S01]  /*85c0*/  BPT.TRAP 0x1 ;  /* 0x000000040000795c */ /* 0x000fe20000300000 */
.L_x_151:
[----:B------:R-:W-:-:S07]  /*85d0*/  SHF.L.U32 R0, R9, 0x1f, RZ ;  /* 0x0000001f09007819 */ /* 0x000fce00000006ff */
.L_x_152:
[----:B------:R1:W1:Y:S02]  /*85e0*/  SYNCS.PHASECHK.TRANS64.TRYWAIT P0, [R3+URZ+0xd8], R0 ;  /* 0x0000d800030075a7 */ /* 0x000264000800017f */
[----:B-1----:R-:W-:Y:S05]  /*85f0*/  @!P0 NANOSLEEP.SYNCS 0x989680 ;  /* 0x009896800000895d */ /* 0x002fea0003900000 */
[----:B------:R-:W1:Y:S02]  /*8600*/  @!P0 SYNCS.PHASECHK.TRANS64 P0, [R3+URZ+0xd8], R0 ;  /* 0x0000d800030085a7 */ /* 0x000e64000800007f */
[----:B-1----:R-:W-:Y:S05]  /*8610*/  @!P0 BRA `(.L_x_152) ;  /* 0xfffffffc00f08947 */ /* 0x002fea000383ffff */
.L_x_144:
[----:B------:R-:W-:Y:S05]  /*8620*/  BSYNC B0 ;  /* 0x0000000000007941 */ /* 0x000fea0003800000 */
.L_x_143:
[----:B------:R-:W-:Y:S05]  /*8630*/  EXIT ;  /* 0x000000000000794d */ /* 0x000fea0003800000 */
.L_x_105:
[----:B------:R-:W-:Y:S01]  /*8640*/  LOP3.LUT P0, RZ, R12, 0xff, RZ, 0xc0, !PT ;  /* 0x000000ff0cff7812 */ /* 0x000fe2000780c0ff */
[----:B------:R-:W-:Y:S02]  /*8650*/  IMAD.MOV.U32 R0, RZ, RZ, 0x1 ;  /* 0x00000001ff007424 */ /* 0x000fe400078e00ff */
[----:B------:R-:W-:-:S10]  /*8660*/  IMAD.MOV.U32 R12, RZ, RZ, RZ ;  /* 0x000000ffff0c7224 */ /* 0x000fd400078e00ff */
[----:B------:R-:W-:Y:S05]  /*8670*/  @!P0 BRA `(.L_x_153) ;  /* 0x0000000c00208947 */ /* 0x000fea0003800000 */
[----:B------:R-:W1:Y:S01]  /*8680*/  LDC R0, c[0x0][0x28c] ;  /* 0x0000a300ff007b82 */ /* 0x000e620000000800 */
[----:B------:R-:W-:Y:S01]  /*8690*/  ULDC UR7, c[0x0][0x900] ;  /* 0x0002400000077ab9 */ /* 0x000fe20000000800 */
[----:B------:R-:W-:Y:S01]  /*86a0*/  UMOV UR8, 0xffffffff ;  /* 0xffffffff00087882 */ /* 0x000fe20000000000 */
[----:B------:R-:W-:Y:S01]  /*86b0*/  BSSY B0, `(.L_x_153) ;  /* 0x00000c4000007945 */ /* 0x000fe20003800000 */
[----:B------:R-:W-:Y:S01]  /*86c0*/  USHF.L.U32 UR4, UR36, 0x5, URZ ;  /* 0x0000000524047899 */ /* 0x000fe2000800063f */
[----:B------:R-:W-:Y:S01]  /*86d0*/  IMAD.MOV.U32 R10, RZ, RZ, 0x1 ;  /* 0x00000001ff0a7424 */ /* 0x000fe200078e00ff */
[----:B------:R-:W-:Y:S01]  /*86e0*/  USHF.L.U32 UR5, UR36, 0xb, URZ ;  /* 0x0000000b24057899 */ /* 0x000fe2000800063f */
[----:B------:R-:W-:Y:S01]  /*86f0*/  LOP3.LUT R9, R19, 0x2, RZ, 0xfc, !PT ;  /* 0x0000000213097812 */ /* 0x000fe200078efcff */
[----:B------:R-:W-:Y:S01]  /*8700*/  USHF.L.U32 UR8, UR8, UR7, URZ ;  /* 0x0000000708087299 */ /* 0x000fe2000800063f */
[----:B------:R-:W-:Y:S01]  /*8710*/  IMAD.MOV.U32 R12, RZ, RZ, RZ ;  /* 0x000000ffff0c7224 */ /* 0x000fe200078e00ff */
[----:B------:R-:W-:Y:S01]  /*8720*/  ULDC UR6, c[0x0][0x8a8] ;  /* 0x00022a0000067ab9 */ /* 0x000fe20000000800 */
[----:B------:R-:W-:Y:S01]  /*8730*/  UMOV UR9, 0x1 ;  /* 0x0000000100097882 */ /* 0x000fe20000000000 */
[----:B------:R-:W-:-:S02]  /*8740*/  ULOP3.LUT UR4, UR4, 0x20, URZ, 0xc0, !UPT ;  /* 0x0000002004047892 */ /* 0x000fc4000f8ec03f */
[----:B------:R-:W-:Y:S02]  /*8750*/  ULOP3.LUT UR5, UR5, 0x800, URZ, 0xc0, !UPT ;  /* 0x0000080005057892 */ /* 0x000fe4000f8ec03f */
[----:B------:R-:W-:Y:S02]  /*8760*/  UIADD3 UR6, UR6, -0x1, URZ ;  /* 0xffffffff06067890 */ /* 0x000fe4000fffe03f */
[----:B------:R-:W-:Y:S02]  /*8770*/  USHF.L.U32 UR19, UR9, UR7, URZ ;  /* 0x0000000709137299 */ /* 0x000fe4000800063f */
[----:B------:R-:W-:Y:S01]  /*8780*/  ULOP3.LUT UR18, URZ, UR8, URZ, 0x33, !UPT ;  /* 0x000000083f127292 */ /* 0x000fe2000f8e333f */
[----:B------:R-:W-:Y:S01]  /*8790*/  ULDC.64 UR22, c[0x0][0x198] ;  /* 0x0000660000167ab9 */ /* 0x000fe20000000a00 */
[----:B-1----:R-:W-:-:S04]  /*87a0*/  IADD3 R0, R0, 0x3f, RZ ;  /* 0x0000003f00007810 */ /* 0x002fc80007ffe0ff */
[----:B------:R-:W-:-:S04]  /*87b0*/  SHF.R.S32.HI R3, RZ, 0x1f, R0 ;  /* 0x0000001fff037819 */ /* 0x000fc80000011400 */
[----:B------:R-:W-:Y:S01]  /*87c0*/  LEA.HI R3, R3, R0, RZ, 0x6 ;  /* 0x0000000003037211 */ /* 0x000fe200078f30ff */
[----:B------:R-:W-:-:S03]  /*87d0*/  IMAD.MOV.U32 R0, RZ, RZ, 0x1 ;  /* 0x00000001ff007424 */ /* 0x000fc600078e00ff */
[----:B------:R-:W-:-:S05]  /*87e0*/  SHF.R.S32.HI R3, RZ, 0x6, R3 ;  /* 0x00000006ff037819 */ /* 0x000fca0000011403 */
[----:B------:R-:W-:-:S07]  /*87f0*/  VIADD R8, R3, 0x1 ;  /* 0x0000000103087836 */ /* 0x000fce0000000000 */
.L_x_164:
[----:B------:R-:W-:-:S03]  /*8800*/  UMOV UR7, 0xffffffff ;  /* 0xffffffff00077882 */ /* 0x000fc60000000000 */
[----:B------:R-:W-:Y:S05]  /*8810*/  BRA.DIV UR7, `(.L_x_154) ;  /* 0x0000001607847947 */ /* 0x000fea000b800000 */
[----:B------:R-:W-:-:S13]  /*8820*/  ELECT P6, URZ, PT ;  /* 0x00000000003f782f */ /* 0x000fda00038c0000 */
.L_x_192:
[----:B------:R-:W1:Y:S01]  /*8830*/  LDC R4, c[0x0][0x28c] ;  /* 0x0000a300ff047b82 */ /* 0x000e620000000800 */
[----:B------:R-:W-:Y:S01]  /*8840*/  BSSY B1, `(.L_x_155) ;  /* 0x0000038000017945 */ /* 0x000fe20003800000 */
[----:B-1----:R-:W-:-:S13]  /*8850*/  ISETP.LT.OR P6, PT, R4, 0x1, !P6 ;  /* 0x000000010400780c */ /* 0x002fda00077c1670 */
[----:B------:R-:W-:Y:S05]  /*8860*/  @P6 BRA `(.L_x_156) ;  /* 0x0000000000d46947 */ /* 0x000fea0003800000 */
[----:B------:R-:W-:Y:S01]  /*8870*/  LEA R15, R7, UR4, 0x6 ;  /* 0x00000004070f7c11 */ /* 0x000fe2000f8e30ff */
[----:B------:R-:W-:Y:S01]  /*8880*/  IMAD.SHL.U32 R20, R20, 0x100, RZ ;  /* 0x0000010014147824 */ /* 0x000fe200078e00ff */
[----:B------:R-:W-:Y:S01]  /*8890*/  MOV R21, RZ ;  /* 0x000000ff00157202 */ /* 0x000fe20000000f00 */
[----:B------:R-:W-:Y:S02]  /*88a0*/  IMAD.MOV.U32 R4, RZ, RZ, R8 ;  /* 0x000000ffff047224 */ /* 0x000fe400078e0008 */
[----:B------:R-:W-:Y:S02]  /*88b0*/  IMAD.MOV.U32 R5, RZ, RZ, R0 ;  /* 0x000000ffff057224 */ /* 0x000fe400078e0000 */
[----:B------:R-:W-:-:S07]  /*88c0*/  IMAD.MOV.U32 R7, RZ, RZ, R12 ;  /* 0x000000ffff077224 */ /* 0x000fce00078e000c */
.L_x_159:
[----:B------:R-:W1:Y:S01]  /*88d0*/  S2R R14, SR_CgaCtaId ;  /* 0x00000000000e7919 */ /* 0x000e620000008800 */
[----:B------:R-:W-:Y:S02]  /*88e0*/  MOV R11, 0x400 ;  /* 0x00000400000b7802 */ /* 0x000fe40000000f00 */
[----:B------:R-:W-:-:S13]  /*88f0*/  LOP3.LUT P1, RZ, R18, 0x7f, RZ, 0xc0, !PT ;  /* 0x0000007f12ff7812 */ /* 0x000fda000782c0ff */
[----:B------:R-:W2:Y:S01]  /*8900*/  @!P1 LDC R13, c[0x0][0x500] ;  /* 0x00014000ff0d9b82 */ /* 0x000ea20000000800 */
[----:B-1----:R-:W-:Y:S02]  /*8910*/  LEA R22, R14, R11, 0x18 ;  /* 0x0000000b0e167211 */ /* 0x002fe400078ec0ff */
[----:B------:R-:W-:-:S03]  /*8920*/  SHF.L.U32 R11, R5, 0x1f, RZ ;  /* 0x0000001f050b7819 */ /* 0x000fc600000006ff */
[----:B------:R-:W-:-:S04]  /*8930*/  IMAD R14, R7, 0x8, R22 ;  /* 0x00000008070e7824 */ /* 0x000fc800078e0216 */
[----:B------:R-:W1:Y:S02]  /*8940*/  SYNCS.PHASECHK.TRANS64.TRYWAIT P0, [R14+URZ+0x50], R11 ;  /* 0x0000500b0e0075a7 */ /* 0x000e64000800017f */
[----:B-12---:R-:W-:Y:S05]  /*8950*/  @!P0 BRA `(.L_x_157) ;  /* 0x0000001400548947 */ /* 0x006fea0003800000 */
.L_x_193:
[----:B-1----:R-:W-:Y:S01]  /*8960*/  PRMT R11, R9, 0x9910, RZ ;  /* 0x00009910090b7816 */ /* 0x002fe200000000ff */
[----:B------:R1:W-:Y:S03]  /*8970*/  @!P1 SYNCS.ARRIVE.TRANS64 RZ, [R14+URZ], R13 ;  /* 0x0000000d0eff99a7 */ /* 0x0003e6000800003f */
[----:B------:R-:W-:-:S13]  /*8980*/  ISETP.NE.AND P0, PT, R11, 0x2, PT ;  /* 0x000000020b00780c */ /* 0x000fda0003f05270 */
[----:B-1----:R-:W-:Y:S05]  /*8990*/  @P0 BRA `(.L_x_158) ;  /* 0x0000000000040947 */ /* 0x002fea0003800000 */
[----:B------:R-:W-:Y:S01]  /*89a0*/  BPT.TRAP 0x1 ;  /* 0x000000040000795c */ /* 0x000fe20000300000 */
.L_x_158:
[C---:B------:R-:W-:Y:S01]  /*89b0*/  IMAD R11, R7.reuse, 0x4000, R22 ;  /* 0x00004000070b7824 */ /* 0x040fe200078e0216 */
[----:B------:R-:W-:Y:S01]  /*89c0*/  R2UR UR8, R7 ;  /* 0x00000000070872ca */ /* 0x000fe200000e0000 */
[----:B------:R-:W-:Y:S01]  /*89d0*/  VIADD R4, R4, 0xffffffff ;  /* 0xffffffff04047836 */ /* 0x000fe20000000000 */
[----:B------:R-:W-:Y:S01]  /*89e0*/  R2UR UR13, R22 ;  /* 0x00000000160d72ca */ /* 0x000fe200000e0000 */
[----:B------:R-:W-:Y:S01]  /*89f0*/  UIADD3 UR14, UP0, UR22, 0xf0, URZ ;  /* 0x000000f0160e7890 */ /* 0x000fe2000ff1e03f */
[----:B------:R-:W-:Y:S01]  /*8a00*/  R2UR UR7, R11 ;  /* 0x000000000b0772ca */ /* 0x000fe200000e0000 */
[----:B------:R-:W-:Y:S01]  /*8a10*/  UIADD3 UR24, UP1, UR22, 0x1f0, URZ ;  /* 0x000001f016187890 */ /* 0x000fe2000ff3e03f */
[----:B------:R-:W-:Y:S01]  /*8a20*/  R2UR UR9, R14 ;  /* 0x000000000e0972ca */ /* 0x000fe200000e0000 */
[----:B------:R-:W-:Y:S01]  /*8a30*/  UIADD3.X UR15, URZ, UR23, URZ, UP0, !UPT ;  /* 0x000000173f0f7290 */ /* 0x000fe200087fe43f */
[----:B------:R-:W-:Y:S01]  /*8a40*/  R2UR UR11, R20 ;  /* 0x00000000140b72ca */ /* 0x000fe200000e0000 */
[----:B------:R-:W-:Y:S01]  /*8a50*/  UIADD3.X UR25, URZ, UR23, URZ, UP1, !UPT ;  /* 0x000000173f197290 */ /* 0x000fe20008ffe43f */
[----:B------:R-:W-:Y:S01]  /*8a60*/  R2UR UR10, R21 ;  /* 0x00000000150a72ca */ /* 0x000fe200000e0000 */
[----:B------:R-:W-:Y:S01]  /*8a70*/  UMOV UR16, 0x0 ;  /* 0x0000000000107882 */ /* 0x000fe20000000000 */
[----:B------:R-:W-:Y:S01]  /*8a80*/  R2UR UR12, R6 ;  /* 0x00000000060c72ca */ /* 0x000fe200000e0000 */
[----:B------:R-:W-:Y:S01]  /*8a90*/  ULEA UR8, UR8, UR5, 0xc ;  /* 0x0000000508087291 */ /* 0x000fe2000f8e603f */
[----:B------:R-:W-:Y:S01]  /*8aa0*/  R2UR UR20, R15 ;  /* 0x000000000f1472ca */ /* 0x000fe200000e0000 */
[----:B------:R-:W-:Y:S01]  /*8ab0*/  UMOV UR17, 0x10000000 ;  /* 0x1000000000117882 */ /* 0x000fe20000000000 */
[----:B------:R-:W-:Y:S01]  /*8ac0*/  ISETP.GT.AND P1, PT, R4, 0x1, PT ;  /* 0x000000010400780c */ /* 0x000fe20003f24270 */
[----:B------:R-:W-:Y:S01]  /*8ad0*/  UIADD3 UR7, UR7, 0x6200, URZ ;  /* 0x0000620007077890 */ /* 0x000fe2000fffe03f */
[----:B------:R-:W-:Y:S01]  /*8ae0*/  IADD3 R7, R7, 0x1, RZ ;  /* 0x0000000107077810 */ /* 0x000fe20007ffe0ff */
[----:B------:R-:W-:Y:S01]  /*8af0*/  UIADD3 UR13, UR13, 0x2e200, UR8 ;  /* 0x0002e2000d0d7890 */ /* 0x000fe2000fffe008 */
[----:B------:R-:W-:Y:S01]  /*8b00*/  VIADD R21, R21, 0x40 ;  /* 0x0000004015157836 */ /* 0x000fe20000000000 */
[----:B------:R-:W-:Y:S01]  /*8b10*/  UMOV UR21, 0x30000 ;  /* 0x0003000000157882 */ /* 0x000fe20000000000 */
[----:B------:R-:W-:-:S02]  /*8b20*/  ISETP.NE.AND P0, PT, R7, 0xa, PT ;  /* 0x0000000a0700780c */ /* 0x000fc40003f05270 */
[----:B------:R-:W-:Y:S02]  /*8b30*/  UMOV UR8, UR7 ;  /* 0x0000000700087c82 */ /* 0x000fe40008000000 */
[----:B------:R1:W-:Y:S01]  /*8b40*/  UTMALDG.3D [UR8], [UR14], desc[UR16] ;  /* 0x000010080e0075b4 */ /* 0x0003e20008011000 */
[----:B------:R-:W-:Y:S02]  /*8b50*/  SEL R14, RZ, 0x1, P0 ;  /* 0x00000001ff0e7807 */ /* 0x000fe40000000000 */
[----:B------:R-:W-:Y:S02]  /*8b60*/  SEL R7, R7, RZ, P0 ;  /* 0x000000ff07077207 */ /* 0x000fe40000000000 */
[----:B------:R-:W-:Y:S01]  /*8b70*/  LOP3.LUT R5, R5, R14, RZ, 0x3c, !PT ;  /* 0x0000000e05057212 */ /* 0x000fe200078e3cff */
[----:B-1----:R-:W-:Y:S01]  /*8b80*/  UMOV UR8, UR13 ;  /* 0x0000000d00087c82 */ /* 0x002fe20008000000 */
[----:B------:R-:W-:Y:S02]  /*8b90*/  UMOV UR11, UR20 ;  /* 0x00000014000b7c82 */ /* 0x000fe40008000000 */
[----:B------:R1:W-:Y:S02]  /*8ba0*/  UTMALDG.3D.MULTICAST [UR8], [UR24], UR21, desc[UR16] ;  /* 0x00001008180073b4 */ /* 0x0003e40008011815 */
[----:B-1----:R-:W-:Y:S05]  /*8bb0*/  @P1 BRA `(.L_x_159) ;  /* 0xfffffffc00441947 */ /* 0x002fea000383ffff */
.L_x_156:
[----:B------:R-:W-:Y:S05]  /*8bc0*/  BSYNC B1 ;  /* 0x0000000000017941 */ /* 0x000fea0003800000 */
.L_x_155:
[----:B------:R-:W-:Y:S01]  /*8bd0*/  LOP3.LUT P1, RZ, R10, 0xff, RZ, 0xc0, !PT ;  /* 0x000000ff0aff7812 */ /* 0x000fe2000782c0ff */
[C---:B------:R-:W-:Y:S01]  /*8be0*/  IMAD.IADD R12, R3.reuse, 0x1, R12 ;  /* 0x00000001030c7824 */ /* 0x040fe200078e020c */
[----:B------:R-:W-:Y:S01]  /*8bf0*/  ULDC.64 UR8, c[0x0][0x8f8] ;  /* 0x00023e0000087ab9 */ /* 0x000fe20000000a00 */
[C---:B------:R-:W-:Y:S01]  /*8c00*/  ISETP.GE.U32.AND P2, PT, R3.reuse, 0xa, PT ;  /* 0x0000000a0300780c */ /* 0x040fe20003f46070 */
[----:B------:R-:W-:Y:S01]  /*8c10*/  BSSY B1, `(.L_x_160) ;  /* 0x000006b000017945 */ /* 0x000fe20003800000 */
[----:B------:R-:W-:Y:S01]  /*8c20*/  IMAD.MOV.U32 R20, RZ, RZ, -0x1 ;  /* 0xffffffffff147424 */ /* 0x000fe200078e00ff */
[----:B------:R-:W-:Y:S02]  /*8c30*/  ISETP.GT.U32.AND P0, PT, R12, 0x9, PT ;  /* 0x000000090c00780c */ /* 0x000fe40003f04070 */
[----:B------:R-:W-:Y:S02]  /*8c40*/  PRMT R10, RZ, 0x7610, R10 ;  /* 0x00007610ff0a7816 */ /* 0x000fe4000000000a */
[----:B------:R-:W-:-:S03]  /*8c50*/  ISETP.LT.U32.AND P0, PT, R3, 0xa, P0 ;  /* 0x0000000a0300780c */ /* 0x000fc60000701070 */
[----:B------:R-:W1:Y:S01]  /*8c60*/  @P1 S2R R5, SR_CgaCtaId ;  /* 0x0000000000051919 */ /* 0x000e620000008800 */
[----:B------:R-:W-:-:S04]  /*8c70*/  @P1 MOV R4, 0x400 ;  /* 0x0000040000041802 */ /* 0x000fc80000000f00 */
[----:B-1----:R-:W-:Y:S01]  /*8c80*/  @P1 LEA R6, R5, R4, 0x18 ;  /* 0x0000000405061211 */ /* 0x002fe200078ec0ff */
[----:B------:R-:W-:-:S03]  /*8c90*/  IMAD.WIDE.U32 R4, R12, -0x33333333, RZ ;  /* 0xcccccccd0c047825 */ /* 0x000fc600078e00ff */
[----:B------:R1:W-:Y:S01]  /*8ca0*/  @P1 SYNCS.ARRIVE.TRANS64.A1T0 RZ, [R6+URZ+0xe8], RZ ;  /* 0x0000e8ff06ff19a7 */ /* 0x0003e2000810003f */
[----:B------:R-:W-:Y:S02]  /*8cb0*/  IADD3 R16, P1, R16, UR38, RZ ;  /* 0x0000002610107c10 */ /* 0x000fe4000ff3e0ff */
[----:B------:R-:W-:Y:S02]  /*8cc0*/  SHF.R.U32.HI R7, RZ, 0x3, R5 ;  /* 0x00000003ff077819 */ /* 0x000fe40000011605 */
[----:B------:R-:W-:Y:S02]  /*8cd0*/  SEL R5, RZ, 0x1, !P0 ;  /* 0x00000001ff057807 */ /* 0x000fe40004000000 */
[----:B------:R-:W-:Y:S01]  /*8ce0*/  IADD3.X R17, R17, UR37, RZ, P1, !PT ;  /* 0x0000002511117c10 */ /* 0x000fe20008ffe4ff */
[----:B------:R-:W-:Y:S01]  /*8cf0*/  IMAD R12, R7, -0xa, R12 ;  /* 0xfffffff6070c7824 */ /* 0x000fe200078e020c */
[----:B------:R-:W-:Y:S02]  /*8d00*/  ISETP.GE.U32.AND P0, PT, R16, UR8, PT ;  /* 0x0000000810007c0c */ /* 0x000fe4000bf06070 */
[----:B------:R-:W-:-:S02]  /*8d10*/  LOP3.LUT R0, R0, R5, RZ, 0x3c, !PT ;  /* 0x0000000500007212 */ /* 0x000fc400078e3cff */
[----:B------:R-:W-:Y:S02]  /*8d20*/  ISETP.GE.U32.AND.EX P0, PT, R17, UR9, PT, P0 ;  /* 0x0000000911007c0c */ /* 0x000fe4000bf06100 */
[----:B------:R-:W-:Y:S01]  /*8d30*/  @P2 LOP3.LUT R0, R0, 0x1, R7, 0x78, !PT ;  /* 0x0000000100002812 */ /* 0x000fe200078e7807 */
[----:B------:R-:W-:Y:S01]  /*8d40*/  IMAD.MOV.U32 R7, RZ, RZ, -0x1 ;  /* 0xffffffffff077424 */ /* 0x000fe200078e00ff */
[----:B-1----:R-:W-:Y:S02]  /*8d50*/  MOV R6, 0xffffffff ;  /* 0xffffffff00067802 */ /* 0x002fe40000000f00 */
[----:B------:R-:W-:-:S07]  /*8d60*/  PRMT R4, RZ, 0x7610, R4 ;  /* 0x00007610ff047816 */ /* 0x000fce0000000004 */
[----:B------:R-:W-:Y:S05]  /*8d70*/  @P0 BRA `(.L_x_161) ;  /* 0x0000000400500947 */ /* 0x000fea0003800000 */
[----:B------:R-:W1:Y:S01]  /*8d80*/  S2R R14, SR_CTAID.X ;  /* 0x00000000000e7919 */ /* 0x000e620000002500 */
[----:B------:R-:W-:Y:S01]  /*8d90*/  ULDC.64 UR8, c[0x0][0x8d0] ;  /* 0x0002340000087ab9 */ /* 0x000fe20000000a00 */
[----:B------:R-:W2:Y:S01]  /*8da0*/  LDC R15, c[0x0][0x144] ;  /* 0x00005100ff0f7b82 */ /* 0x000ea20000000800 */
[----:B------:R-:W-:Y:S01]  /*8db0*/  ISETP.NE.U32.AND P0, PT, RZ, UR8, PT ;  /* 0x00000008ff007c0c */ /* 0x000fe2000bf05070 */
[----:B------:R-:W3:Y:S01]  /*8dc0*/  S2R R11, SR_CTAID.Y ;  /* 0x00000000000b7919 */ /* 0x000ee20000002600 */
[----:B------:R-:W-:Y:S01]  /*8dd0*/  ULDC UR7, c[0x0][0x150] ;  /* 0x0000540000077ab9 */ /* 0x000fe20000000800 */
[----:B------:R-:W-:Y:S01]  /*8de0*/  ULDC UR10, c[0x0][0x8d8] ;  /* 0x00023600000a7ab9 */ /* 0x000fe20000000800 */
[----:B------:R-:W-:Y:S01]  /*8df0*/  ISETP.NE.AND.EX P0, PT, RZ, UR9, PT, P0 ;  /* 0x00000009ff007c0c */ /* 0x000fe2000bf05300 */
[----:B------:R-:W-:Y:S01]  /*8e00*/  IMAD.MOV.U32 R4, RZ, RZ, R16 ;  /* 0x000000ffff047224 */ /* 0x000fe200078e0010 */
[----:B-1----:R-:W-:-:S05]  /*8e10*/  I2FP.F32.U32 R5, R14 ;  /* 0x0000000e00057245 */ /* 0x002fca0000201000 */
[----:B------:R-:W-:Y:S01]  /*8e20*/  FMUL R20, R5, UR7 ;  /* 0x0000000705147c20 */ /* 0x000fe20008400000 */
[----:B------:R-:W-:-:S05]  /*8e30*/  IMAD.MOV.U32 R5, RZ, RZ, R17 ;  /* 0x000000ffff057224 */ /* 0x000fca00078e0011 */
[----:B---3--:R-:W-:Y:S05]  /*8e40*/  @!P0 BRA `(.L_x_162) ;  /* 0x0000000000288947 */ /* 0x008fea0003800000 */
[----:B------:R-:W-:Y:S02]  /*8e50*/  ULDC UR7, c[0x0][0x8dc] ;  /* 0x0002370000077ab9 */ /* 0x000fe40000000800 */
[----:B------:R-:W-:-:S05]  /*8e60*/  IADD3 R5, P0, R16, UR7, RZ ;  /* 0x0000000710057c10 */ /* 0x000fca000ff1e0ff */
[----:B------:R-:W-:-:S04]  /*8e70*/  IMAD.X R13, RZ, RZ, R17, P0 ;  /* 0x000000ffff0d7224 */ /* 0x000fc800000e0611 */
[----:B------:R-:W-:-:S04]  /*8e80*/  IMAD.WIDE.U32 R6, R13, UR8, RZ ;  /* 0x000000080d067c25 */ /* 0x000fc8000f8e00ff */
[----:B------:R-:W-:-:S04]  /*8e90*/  IMAD.WIDE.U32 R6, P0, R5, UR9, R6 ;  /* 0x0000000905067c25 */ /* 0x000fc8000f800006 */
[----:B------:R-:W-:-:S04]  /*8ea0*/  IMAD.WIDE.U32 R4, R5, UR8, RZ ;  /* 0x0000000805047c25 */ /* 0x000fc8000f8e00ff */
[----:B------:R-:W-:Y:S01]  /*8eb0*/  IMAD.MOV.U32 R4, RZ, RZ, R7 ;  /* 0x000000ffff047224 */ /* 0x000fe200078e0007 */
[----:B------:R-:W-:Y:S01]  /*8ec0*/  IADD3 RZ, P1, R5, R6, RZ ;  /* 0x0000000605ff7210 */ /* 0x000fe20007f3e0ff */
[----:B------:R-:W-:-:S04]  /*8ed0*/  IMAD.X R5, RZ, RZ, RZ, P0 ;  /* 0x000000ffff057224 */ /* 0x000fc800000e06ff */
[----:B------:R-:W-:-:S08]  /*8ee0*/  IMAD.WIDE.U32.X R4, R13, UR9, R4, P1 ;  /* 0x000000090d047c25 */ /* 0x000fd000088e0404 */
.L_x_162:
[--C-:B------:R-:W-:Y:S01]  /*8ef0*/  SHF.R.U64 R13, R4, UR10, R5.reuse ;  /* 0x0000000a040d7c19 */ /* 0x100fe20008001205 */
[----:B------:R-:W1:Y:S01]  /*8f00*/  F2I.U32.TRUNC.NTZ R20, R20 ;  /* 0x0000001400147305 */ /* 0x000e62000020f000 */
[----:B------:R-:W-:Y:S01]  /*8f10*/  SHF.R.U32.HI R4, RZ, UR10, R5 ;  /* 0x0000000aff047c19 */ /* 0x000fe20008011605 */
[----:B------:R-:W-:Y:S01]  /*8f20*/  ULDC.64 UR8, c[0x0][0x8c8] ;  /* 0x0002320000087ab9 */ /* 0x000fe20000000a00 */
[----:B------:R-:W-:Y:S01]  /*8f30*/  IADD3 R7, P0, RZ, -R13, RZ ;  /* 0x8000000dff077210 */ /* 0x000fe20007f1e0ff */
[----:B------:R-:W-:Y:S01]  /*8f40*/  ULDC.64 UR10, c[0x0][0x8e8] ;  /* 0x00023a00000a7ab9 */ /* 0x000fe20000000a00 */
[----:B------:R-:W3:Y:S01]  /*8f50*/  LDC R22, c[0x0][0x148] ;  /* 0x00005200ff167b82 */ /* 0x000ee20000000800 */
[----:B------:R-:W-:Y:S01]  /*8f60*/  ULDC UR7, c[0x0][0x8c0] ;  /* 0x0002300000077ab9 */ /* 0x000fe20000000800 */
[----:B------:R-:W-:Y:S02]  /*8f70*/  IADD3.X R4, RZ, ~R4, RZ, P0, !PT ;  /* 0x80000004ff047210 */ /* 0x000fe400007fe4ff */
[----:B------:R-:W-:-:S03]  /*8f80*/  ISETP.NE.U32.AND P0, PT, RZ, UR10, PT ;  /* 0x0000000aff007c0c */ /* 0x000fc6000bf05070 */
[----:B------:R-:W-:Y:S01]  /*8f90*/  IMAD R6, R4, UR8, RZ ;  /* 0x0000000804067c24 */ /* 0x000fe2000f8e02ff */
[----:B------:R-:W-:Y:S01]  /*8fa0*/  ISETP.NE.AND.EX P0, PT, RZ, UR11, PT, P0 ;  /* 0x0000000bff007c0c */ /* 0x000fe2000bf05300 */
[----:B------:R-:W-:Y:S01]  /*8fb0*/  IMAD.WIDE.U32 R4, R7, UR8, R16 ;  /* 0x0000000807047c25 */ /* 0x000fe2000f8e0010 */
[----:B------:R-:W-:-:S03]  /*8fc0*/  ULDC UR8, c[0x0][0x154] ;  /* 0x0000550000087ab9 */ /* 0x000fc60000000800 */
[----:B------:R-:W-:Y:S02]  /*8fd0*/  IMAD R7, R7, UR9, R6 ;  /* 0x0000000907077c24 */ /* 0x000fe4000f8e0206 */
[----:B-1----:R-:W-:Y:S02]  /*8fe0*/  IMAD.MOV R6, RZ, RZ, -R20 ;  /* 0x000000ffff067224 */ /* 0x002fe400078e0a14 */
[----:B------:R-:W-:Y:S02]  /*8ff0*/  IMAD.IADD R5, R5, 0x1, R7 ;  /* 0x0000000105057824 */ /* 0x000fe400078e0207 */
[----:B--2---:R-:W-:Y:S01]  /*9000*/  IMAD R14, R15, R6, R14 ;  /* 0x000000060f0e7224 */ /* 0x004fe200078e020e */
[----:B------:R-:W-:Y:S02]  /*9010*/  I2FP.F32.U32 R6, R11 ;  /* 0x0000000b00067245 */ /* 0x000fe40000201000 */
[--C-:B------:R-:W-:Y:S02]  /*9020*/  SHF.R.U64 R15, R4, UR7, R5.reuse ;  /* 0x00000007040f7c19 */ /* 0x100fe40008001205 */
[----:B------:R-:W-:Y:S01]  /*9030*/  SHF.R.U32.HI R4, RZ, UR7, R5 ;  /* 0x00000007ff047c19 */ /* 0x000fe20008011605 */
[----:B------:R-:W-:Y:S01]  /*9040*/  FMUL R6, R6, UR8 ;  /* 0x0000000806067c20 */ /* 0x000fe20008400000 */
[----:B------:R-:W-:-:S02]  /*9050*/  ULDC UR7, c[0x0][0x8b0] ;  /* 0x00022c0000077ab9 */ /* 0x000fc40000000800 */
[--C-:B------:R-:W-:Y:S01]  /*9060*/  SHF.R.U64 R21, R15, UR7, R4.reuse ;  /* 0x000000070f157c19 */ /* 0x100fe20008001204 */
[----:B------:R1:W2:Y:S01]  /*9070*/  F2I.U32.TRUNC.NTZ R24, R6 ;  /* 0x0000000600187305 */ /* 0x0002a2000020f000 */
[----:B------:R-:W-:Y:S01]  /*9080*/  SHF.R.U32.HI R4, RZ, UR7, R4 ;  /* 0x00000007ff047c19 */ /* 0x000fe20008011604 */
[----:B------:R-:W-:-:S03]  /*9090*/  ULDC UR7, c[0x0][0x900] ;  /* 0x0002400000077ab9 */ /* 0x000fc60000000800 */
[--C-:B------:R-:W-:Y:S02]  /*90a0*/  SHF.R.U64 R20, R21, UR7, R4.reuse ;  /* 0x0000000715147c19 */ /* 0x100fe40008001204 */
[----:B------:R-:W-:-:S03]  /*90b0*/  SHF.R.U32.HI R23, RZ, UR7, R4 ;  /* 0x00000007ff177c19 */ /* 0x000fc60008011604 */
[----:B------:R-:W-:Y:S02]  /*90c0*/  IMAD.MOV.U32 R4, RZ, RZ, R20 ;  /* 0x000000ffff047224 */ /* 0x000fe400078e0014 */
[----:B------:R-:W-:Y:S01]  /*90d0*/  IMAD.MOV.U32 R5, RZ, RZ, R23 ;  /* 0x000000ffff057224 */ /* 0x000fe200078e0017 */
[----:B-1----:R-:W-:Y:S06]  /*90e0*/  @!P0 BRA `(.L_x_163) ;  /* 0x0000000000288947 */ /* 0x002fec0003800000 */
[----:B------:R-:W-:Y:S02]  /*90f0*/  ULDC UR7, c[0x0][0x8f4] ;  /* 0x00023d0000077ab9 */ /* 0x000fe40000000800 */
[----:B------:R-:W-:-:S05]  /*9100*/  IADD3 R5, P0, R20, UR7, RZ ;  /* 0x0000000714057c10 */ /* 0x000fca000ff1e0ff */
[----:B------:R-:W-:-:S04]  /*9110*/  IMAD.X R23, RZ, RZ, R23, P0 ;  /* 0x000000ffff177224 */ /* 0x000fc800000e0617 */
[----:B------:R-:W-:-:S04]  /*9120*/  IMAD.WIDE.U32 R6, R23, UR10, RZ ;  /* 0x0000000a17067c25 */ /* 0x000fc8000f8e00ff */
[----:B------:R-:W-:-:S04]  /*9130*/  IMAD.WIDE.U32 R6, P0, R5, UR11, R6 ;  /* 0x0000000b05067c25 */ /* 0x000fc8000f800006 */
[----:B------:R-:W-:-:S04]  /*9140*/  IMAD.WIDE.U32 R4, R5, UR10, RZ ;  /* 0x0000000a05047c25 */ /* 0x000fc8000f8e00ff */
[----:B------:R-:W-:Y:S01]  /*9150*/  IMAD.MOV.U32 R4, RZ, RZ, R7 ;  /* 0x000000ffff047224 */ /* 0x000fe200078e0007 */
[----:B------:R-:W-:Y:S02]  /*9160*/  IADD3 RZ, P1, R5, R6, RZ ;  /* 0x0000000605ff7210 */ /* 0x000fe40007f3e0ff */
[----:B------:R-:W-:-:S03]  /*9170*/  IADD3.X R5, RZ, RZ, RZ, P0, !PT ;  /* 0x000000ffff057210 */ /* 0x000fc600007fe4ff */
[----:B------:R-:W-:-:S08]  /*9180*/  IMAD.WIDE.U32.X R4, R23, UR11, R4, P1 ;  /* 0x0000000b17047c25 */ /* 0x000fd000088e0404 */
.L_x_163:
[----:B------:R-:W-:Y:S01]  /*9190*/  ISETP.NE.AND P0, PT, R2, 0x1, PT ;  /* 0x000000010200780c */ /* 0x000fe20003f05270 */
[----:B------:R-:W-:Y:S01]  /*91a0*/  ULDC UR7, c[0x0][0x8f0] ;  /* 0x00023c0000077ab9 */ /* 0x000fe20000000800 */
[----:B------:R-:W-:Y:S01]  /*91b0*/  LOP3.LUT R21, R21, UR18, RZ, 0xc0, !PT ;  /* 0x0000001215157c12 */ /* 0x000fe2000f8ec0ff */
[----:B--2---:R-:W-:Y:S01]  /*91c0*/  IMAD.MOV R24, RZ, RZ, -R24 ;  /* 0x000000ffff187224 */ /* 0x004fe200078e0a18 */
[----:B------:R-:W-:Y:S01]  /*91d0*/  SHF.R.U64 R4, R4, UR7, R5 ;  /* 0x0000000704047c19 */ /* 0x000fe20008001205 */
[----:B------:R-:W-:Y:S01]  /*91e0*/  ULDC UR7, c[0x0][0x8e0] ;  /* 0x0002380000077ab9 */ /* 0x000fe20000000800 */
[----:B------:R-:W-:Y:S01]  /*91f0*/  LOP3.LUT R15, R15, UR6, RZ, 0xc0, !PT ;  /* 0x000000060f0f7c12 */ /* 0x000fe2000f8ec0ff */
[----:B------:R-:W-:Y:S01]  /*9200*/  ULDC UR8, c[0x0][0x8b8] ;  /* 0x00022e0000087ab9 */ /* 0x000fe20000000800 */
[----:B------:R-:W-:Y:S02]  /*9210*/  IMAD.MOV.U32 R6, RZ, RZ, R13 ;  /* 0x000000ffff067224 */ /* 0x000fe400078e000d */
[----:B------:R-:W-:-:S02]  /*9220*/  IMAD.MOV R5, RZ, RZ, -R4 ;  /* 0x000000ffff057224 */ /* 0x000fc400078e0a04 */
[----:B------:R-:W-:Y:S02]  /*9230*/  IMAD R21, R4, UR19, R21 ;  /* 0x0000001304157c24 */ /* 0x000fe4000f8e0215 */
[----:B---3--:R-:W-:Y:S02]  /*9240*/  @P0 IMAD R14, R22, R24, R11 ;  /* 0x00000018160e0224 */ /* 0x008fe400078e020b */
[----:B------:R-:W-:Y:S01]  /*9250*/  IMAD R20, R5, UR7, R20 ;  /* 0x0000000705147c24 */ /* 0x000fe2000f8e0214 */
[----:B------:R-:W-:Y:S01]  /*9260*/  ULDC UR7, c[0x0][0x8a8] ;  /* 0x00022a0000077ab9 */ /* 0x000fe20000000800 */
[----:B------:R-:W-:Y:S02]  /*9270*/  IMAD R14, R21, UR8, R14 ;  /* 0x00000008150e7c24 */ /* 0x000fe4000f8e020e */
[----:B------:R-:W-:Y:S02]  /*9280*/  IMAD R5, R20, UR7, R15 ;  /* 0x0000000714057c24 */ /* 0x000fe4000f8e020f */
[----:B------:R-:W-:-:S03]  /*9290*/  IMAD.MOV.U32 R4, RZ, RZ, 0x1 ;  /* 0x00000001ff047424 */ /* 0x000fc600078e00ff */
[----:B------:R-:W-:Y:S02]  /*92a0*/  SEL R7, R5, R14, !P0 ;  /* 0x0000000e05077207 */ /* 0x000fe40004000000 */
[----:B------:R-:W-:-:S07]  /*92b0*/  SEL R20, R14, R5, !P0 ;  /* 0x000000050e147207 */ /* 0x000fce0004000000 */
.L_x_161:
[----:B------:R-:W-:Y:S05]  /*92c0*/  BSYNC B1 ;  /* 0x0000000000017941 */ /* 0x000fea0003800000 */
.L_x_160:
[----:B------:R-:W-:-:S13]  /*92d0*/  LOP3.LUT P0, RZ, R4, 0xff, RZ, 0xc0, !PT ;  /* 0x000000ff04ff7812 */ /* 0x000fda000780c0ff */
[----:B------:R-:W-:Y:S05]  /*92e0*/  @P0 BRA `(.L_x_164) ;  /* 0xfffffff400440947 */ /* 0x000fea000383ffff */
[----:B------:R-:W-:Y:S05]  /*92f0*/  BSYNC B0 ;  /* 0x0000000000007941 */ /* 0x000fea0003800000 */
.L_x_153:
[----:B------:R-:W-:-:S03]  /*9300*/  UMOV UR7, 0xffffffff ;  /* 0xffffffff00077882 */ /* 0x000fc60000000000 */
[----:B------:R-:W-:Y:S05]  /*9310*/  BRA.DIV UR7, `(.L_x_165) ;  /* 0x0000000a07f87947 */ /* 0x000fea000b800000 */
[----:B------:R-:W-:-:S13]  /*9320*/  ELECT P6, URZ, PT ;  /* 0x00000000003f782f */ /* 0x000fda00038c0000 */
.L_x_196:
[----:B------:R-:W-:Y:S04]  /*9330*/  BSSY B0, `(.L_x_166) ;  /* 0x0000061000007945 */ /* 0x000fe80003800000 */
[----:B------:R-:W-:Y:S05]  /*9340*/  @!P6 BRA `(.L_x_167) ;  /* 0x00000004007ce947 */ /* 0x000fea0003800000 */
[----:B------:R-:W-:-:S04]  /*9350*/  LOP3.LUT R19, R19, 0x2, RZ, 0xfc, !PT ;  /* 0x0000000213137812 */ /* 0x000fc800078efcff */
[----:B------:R-:W-:-:S13]  /*9360*/  ISETP.NE.AND P0, PT, R19, 0x3, PT ;  /* 0x000000031300780c */ /* 0x000fda0003f05270 */
[----:B------:R-:W-:Y:S05]  /*9370*/  @!P0 BRA `(.L_x_168) ;  /* 0x0000000000048947 */ /* 0x000fea0003800000 */
[----:B------:R-:W-:Y:S01]  /*9380*/  BPT.TRAP 0x1 ;  /* 0x000000040000795c */ /* 0x000fe20000300000 */
.L_x_168:
[----:B------:R-:W1:Y:S01]  /*9390*/  S2R R3, SR_CgaCtaId ;  /* 0x0000000000037919 */ /* 0x000e620000008800 */
[----:B------:R-:W-:-:S04]  /*93a0*/  MOV R2, 0x400 ;  /* 0x0000040000027802 */ /* 0x000fc80000000f00 */
[----:B-1----:R-:W-:Y:S02]  /*93b0*/  LEA R3, R3, R2, 0x18 ;  /* 0x0000000203037211 */ /* 0x002fe400078ec0ff */
[----:B------:R-:W-:Y:S02]  /*93c0*/  SHF.L.U32 R2, R0, 0x1f, RZ ;  /* 0x0000001f00027819 */ /* 0x000fe400000006ff */
[----:B------:R-:W-:-:S05]  /*93d0*/  IADD3 R3, R3, 0x50, RZ ;  /* 0x0000005003037810 */ /* 0x000fca0007ffe0ff */
[C---:B------:R-:W-:Y:S02]  /*93e0*/  IMAD R7, R12.reuse, 0x8, R3 ;  /* 0x000000080c077824 */ /* 0x040fe400078e0203 */
[----:B------:R-:W-:Y:S02]  /*93f0*/  VIADD R12, R12, 0x1 ;  /* 0x000000010c0c7836 */ /* 0x000fe40000000000 */
[----:B------:R-:W1:Y:S03]  /*9400*/  SYNCS.PHASECHK.TRANS64.TRYWAIT P0, [R7+URZ], R2 ;  /* 0x00000002070075a7 */ /* 0x000e66000800017f */
[----:B------:R-:W-:-:S04]  /*9410*/  ISETP.NE.AND P1, PT, R12, 0xa, PT ;  /* 0x0000000a0c00780c */ /* 0x000fc80003f25270 */
[----:B------:R-:W-:Y:S02]  /*9420*/  SEL R5, RZ, 0x1, P1 ;  /* 0x00000001ff057807 */ /* 0x000fe40000800000 */
[----:B------:R-:W-:Y:S02]  /*9430*/  SEL R12, R12, RZ, P1 ;  /* 0x000000ff0c0c7207 */ /* 0x000fe40000800000 */
[----:B------:R-:W-:-:S03]  /*9440*/  LOP3.LUT R5, R0, R5, RZ, 0x3c, !PT ;  /* 0x0000000500057212 */ /* 0x000fc600078e3cff */
[----:B------:R-:W-:Y:S01]  /*9450*/  IMAD R9, R12, 0x8, R3 ;  /* 0x000000080c097824 */ /* 0x000fe200078e0203 */
[----:B------:R-:W-:Y:S01]  /*9460*/  SHF.L.U32 R4, R5, 0x1f, RZ ;  /* 0x0000001f05047819 */ /* 0x000fe200000006ff */
[----:B-1----:R-:W-:Y:S06]  /*9470*/  @!P0 BRA `(.L_x_169) ;  /* 0x0000000800c08947 */ /* 0x002fec0003800000 */
.L_x_197:
[----:B------:R-:W2:Y:S01]  /*9480*/  SYNCS.PHASECHK.TRANS64.TRYWAIT P0, [R9+URZ], R4 ;  /* 0x00000004090075a7 */ /* 0x000ea2000800017f */
[----:B------:R-:W-:-:S05]  /*9490*/  VIADD R0, R12, 0x1 ;  /* 0x000000010c007836 */ /* 0x000fca0000000000 */
[----:B------:R-:W-:-:S04]  /*94a0*/  ISETP.NE.AND P1, PT, R0, 0xa, PT ;  /* 0x0000000a0000780c */ /* 0x000fc80003f25270 */
[----:B-1----:R-:W-:Y:S02]  /*94b0*/  SEL R2, RZ, 0x1, P1 ;  /* 0x00000001ff027807 */ /* 0x002fe40000800000 */
[----:B------:R-:W-:Y:S02]  /*94c0*/  SEL R0, R0, RZ, P1 ;  /* 0x000000ff00007207 */ /* 0x000fe40000800000 */
[----:B------:R-:W-:-:S03]  /*94d0*/  LOP3.LUT R7, R5, R2, RZ, 0x3c, !PT ;  /* 0x0000000205077212 */ /* 0x000fc600078e3cff */
[----:B------:R-:W-:Y:S01]  /*94e0*/  IMAD R6, R0, 0x8, R3 ;  /* 0x0000000800067824 */ /* 0x000fe200078e0203 */
[----:B------:R-:W-:Y:S01]  /*94f0*/  SHF.L.U32 R5, R7, 0x1f, RZ ;  /* 0x0000001f07057819 */ /* 0x000fe200000006ff */
[----:B--2---:R-:W-:Y:S06]  /*9500*/  @!P0 BRA `(.L_x_170) ;  /* 0x0000000800b08947 */ /* 0x004fec0003800000 */
.L_x_198:
[----:B------:R-:W2:Y:S01]  /*9510*/  SYNCS.PHASECHK.TRANS64.TRYWAIT P0, [R6+URZ], R5 ;  /* 0x00000005060075a7 */ /* 0x000ea2000800017f */
[----:B------:R-:W-:-:S04]  /*9520*/  IADD3 R0, R0, 0x1, RZ ;  /* 0x0000000100007810 */ /* 0x000fc80007ffe0ff */
[----:B------:R-:W-:-:S04]  /*9530*/  ISETP.NE.AND P1, PT, R0, 0xa, PT ;  /* 0x0000000a0000780c */ /* 0x000fc80003f25270 */
[----:B------:R-:W-:Y:S02]  /*9540*/  SEL R2, RZ, 0x1, P1 ;  /* 0x00000001ff027807 */ /* 0x000fe40000800000 */
[----:B------:R-:W-:Y:S02]  /*9550*/  SEL R0, R0, RZ, P1 ;  /* 0x000000ff00007207 */ /* 0x000fe40000800000 */
[----:B------:R-:W-:-:S03]  /*9560*/  LOP3.LUT R7, R7, R2, RZ, 0x3c, !PT ;  /* 0x0000000207077212 */ /* 0x000fc600078e3cff */
[----:B-1----:R-:W-:Y:S01]  /*9570*/  IMAD R9, R0, 0x8, R3 ;  /* 0x0000000800097824 */ /* 0x002fe200078e0203 */
[----:B------:R-:W-:Y:S01]  /*9580*/  SHF.L.U32 R4, R7, 0x1f, RZ ;  /* 0x0000001f07047819 */ /* 0x000fe200000006ff */
[----:B--2---:R-:W-:Y:S06]  /*9590*/  @!P0 BRA `(.L_x_171) ;  /* 0x0000000800a08947 */ /* 0x004fec0003800000 */
.L_x_199:
[----:B------:R-:W2:Y:S01]  /*95a0*/  SYNCS.PHASECHK.TRANS64.TRYWAIT P0, [R9+URZ], R4 ;  /* 0x00000004090075a7 */ /* 0x000ea2000800017f */
[----:B------:R-:W-:-:S05]  /*95b0*/  VIADD R0, R0, 0x1 ;  /* 0x0000000100007836 */ /* 0x000fca0000000000 */
[----:B------:R-:W-:-:S04]  /*95c0*/  ISETP.NE.AND P1, PT, R0, 0xa, PT ;  /* 0x0000000a0000780c */ /* 0x000fc80003f25270 */
[----:B------:R-:W-:Y:S02]  /*95d0*/  SEL R2, RZ, 0x1, P1 ;  /* 0x00000001ff027807 */ /* 0x000fe40000800000 */
[----:B------:R-:W-:Y:S02]  /*95e0*/  SEL R0, R0, RZ, P1 ;  /* 0x000000ff00007207 */ /* 0x000fe40000800000 */
[----:B------:R-:W-:-:S03]  /*95f0*/  LOP3.LUT R7, R7, R2, RZ, 0x3c, !PT ;  /* 0x0000000207077212 */ /* 0x000fc600078e3cff */
[----:B-1----:R-:W-:Y:S01]  /*9600*/  IMAD R6, R0, 0x8, R3 ;  /* 0x0000000800067824 */ /* 0x002fe200078e0203 */
[----:B------:R-:W-:Y:S01]  /*9610*/  SHF.L.U32 R5, R7, 0x1f, RZ ;  /* 0x0000001f07057819 */ /* 0x000fe200000006ff */
[----:B--2---:R-:W-:Y:S06]  /*9620*/  @!P0 BRA `(.L_x_172) ;  /* 0x0000000800908947 */ /* 0x004fec0003800000 */
.L_x_200:
        /* <DEDUP_REMOVED lines=9> */
.L_x_201:
        /* <DEDUP_REMOVED lines=9> */
.L_x_202:
        /* <DEDUP_REMOVED lines=9> */
.L_x_203:
        /* <DEDUP_REMOVED lines=9> */
.L_x_204:
[----:B------:R-:W2:Y:S01]  /*9870*/  SYNCS.PHASECHK.TRANS64.TRYWAIT P0, [R6+URZ], R5 ;  /* 0x00000005060075a7 */ /* 0x000ea2000800017f */
[----:B------:R-:W-:-:S04]  /*9880*/  IADD3 R0, R0, 0x1, RZ ;  /* 0x0000000100007810 */ /* 0x000fc80007ffe0ff */
[----:B------:R-:W-:-:S04]  /*9890*/  ISETP.NE.AND P1, PT, R0, 0xa, PT ;  /* 0x0000000a0000780c */ /* 0x000fc80003f25270 */
[----:B------:R-:W-:Y:S02]  /*98a0*/  SEL R2, RZ, 0x1, P1 ;  /* 0x00000001ff027807 */ /* 0x000fe40000800000 */
[----:B------:R-:W-:Y:S02]  /*98b0*/  SEL R0, R0, RZ, P1 ;  /* 0x000000ff00007207 */ /* 0x000fe40000800000 */
[----:B------:R-:W-:Y:S01]  /*98c0*/  LOP3.LUT R2, R7, R2, RZ, 0x3c, !PT ;  /* 0x0000000207027212 */ /* 0x000fe200078e3cff */
[----:B--2---:R-:W-:Y:S06]  /*98d0*/  @!P0 BRA `(.L_x_177) ;  /* 0x0000000800488947 */ /* 0x004fec0003800000 */
.L_x_205:
[----:B------:R-:W-:Y:S01]  /*98e0*/  IMAD R3, R0, 0x8, R3 ;  /* 0x0000000800037824 */ /* 0x000fe200078e0203 */
[----:B------:R-:W-:-:S07]  /*98f0*/  SHF.L.U32 R0, R2, 0x1f, RZ ;  /* 0x0000001f02007819 */ /* 0x000fce00000006ff */
.L_x_178:
[----:B---3--:R3:W4:Y:S02]  /*9900*/  SYNCS.PHASECHK.TRANS64.TRYWAIT P0, [R3+URZ], R0 ;  /* 0x00000000030075a7 */ /* 0x008724000800017f */
[----:B----4-:R-:W-:Y:S05]  /*9910*/  @!P0 NANOSLEEP.SYNCS 0x989680 ;  /* 0x009896800000895d */ /* 0x010fea0003900000 */
[----:B------:R-:W4:Y:S02]  /*9920*/  @!P0 SYNCS.PHASECHK.TRANS64 P0, [R3+URZ], R0 ;  /* 0x00000000030085a7 */ /* 0x000f24000800007f */
[----:B----4-:R-:W-:Y:S05]  /*9930*/  @!P0 BRA `(.L_x_178) ;  /* 0xfffffffc00f08947 */ /* 0x010fea000383ffff */
.L_x_167:
[----:B------:R-:W-:Y:S05]  /*9940*/  BSYNC B0 ;  /* 0x0000000000007941 */ /* 0x000fea0003800000 */
.L_x_166:
[----:B------:R-:W-:Y:S05]  /*9950*/  EXIT ;  /* 0x000000000000794d */ /* 0x000fea0003800000 */
.L_x_25:
[----:B----4-:R-:W-:-:S04]  /*9960*/  IMAD.U32 R3, RZ, RZ, UR5 ;  /* 0x00000005ff037e24 */ /* 0x010fc8000f8e00ff */
[----:B------:R4:W1:Y:S03]  /*9970*/  SYNCS.PHASECHK.TRANS64.TRYWAIT P0, [R3+URZ], R0 ;  /* 0x00000000030075a7 */ /* 0x000866000800017f */
[----:B-1----:R-:W-:Y:S05]  /*9980*/  @!P0 NANOSLEEP.SYNCS 0x989680 ;  /* 0x009896800000895d */ /* 0x002fea0003900000 */
[----:B------:R-:W1:Y:S02]  /*9990*/  @!P0 SYNCS.PHASECHK.TRANS64 P0, [R3+URZ], R0 ;  /* 0x00000000030085a7 */ /* 0x000e64000800007f */
[----:B-1----:R-:W-:Y:S05]  /*99a0*/  @!P0 BRA `(.L_x_25) ;  /* 0xfffffffc00ec8947 */ /* 0x002fea000383ffff */
[----:B------:R-:W-:Y:S05]  /*99b0*/  BRA `(.L_x_24) ;  /* 0xffffff84000c7947 */ /* 0x000fea000383ffff */
.L_x_31:
[----:B--2---:R-:W-:-:S04]  /*99c0*/  IMAD.U32 R5, RZ, RZ, UR8 ;  /* 0x00000008ff057e24 */ /* 0x004fc8000f8e00ff */
[----:B------:R2:W3:Y:S03]  /*99d0*/  SYNCS.PHASECHK.TRANS64.TRYWAIT P0, [R5+URZ], R4 ;  /* 0x00000004050075a7 */ /* 0x0004e6000800017f */
[----:B---3--:R-:W-:Y:S05]  /*99e0*/  @!P0 NANOSLEEP.SYNCS 0x989680 ;  /* 0x009896800000895d */ /* 0x008fea0003900000 */
[----:B------:R-:W3:Y:S02]  /*99f0*/  @!P0 SYNCS.PHASECHK.TRANS64 P0, [R5+URZ], R4 ;  /* 0x00000004050085a7 */ /* 0x000ee4000800007f */
[----:B---3--:R-:W-:Y:S05]  /*9a00*/  @!P0 BRA `(.L_x_31) ;  /* 0xfffffffc00ec8947 */ /* 0x008fea000383ffff */
[----:B------:R-:W-:Y:S05]  /*9a10*/  BRA `(.L_x_30) ;  /* 0xffffff8c00847947 */ /* 0x000fea000383ffff */
.L_x_58:
[----:B-1----:R1:W2:Y:S02]  /*9a20*/  SYNCS.PHASECHK.TRANS64.TRYWAIT P0, [R26+URZ+0xa0], R7 ;  /* 0x0000a0071a0075a7 */ /* 0x0022a4000800017f */
[----:B--2---:R-:W-:Y:S05]  /*9a30*/  @!P0 NANOSLEEP.SYNCS 0x989680 ;  /* 0x009896800000895d */ /* 0x004fea0003900000 */
[----:B------:R-:W2:Y:S02]  /*9a40*/  @!P0 SYNCS.PHASECHK.TRANS64 P0, [R26+URZ+0xa0], R7 ;  /* 0x0000a0071a0085a7 */ /* 0x000ea4000800007f */
[----:B--2---:R-:W-:Y:S05]  /*9a50*/  @!P0 BRA `(.L_x_58) ;  /* 0xfffffffc00f08947 */ /* 0x004fea000383ffff */
[----:B------:R-:W-:Y:S05]  /*9a60*/  BRA `(.L_x_179) ;  /* 0xffffffa800187947 */ /* 0x000fea000383ffff */
.L_x_69:
[----:B-1----:R1:W2:Y:S02]  /*9a70*/  SYNCS.PHASECHK.TRANS64.TRYWAIT P2, [R21+URZ+0xa0], R14 ;  /* 0x0000a00e150075a7 */ /* 0x0022a4000804017f */
[----:B--2---:R-:W-:Y:S05]  /*9a80*/  @!P2 NANOSLEEP.SYNCS 0x989680 ;  /* 0x009896800000a95d */ /* 0x004fea0003900000 */
[----:B------:R-:W2:Y:S02]  /*9a90*/  @!P2 SYNCS.PHASECHK.TRANS64 P2, [R21+URZ+0xa0], R14 ;  /* 0x0000a00e1500a5a7 */ /* 0x000ea4000804007f */
[----:B--2---:R-:W-:Y:S05]  /*9aa0*/  @!P2 BRA `(.L_x_69) ;  /* 0xfffffffc00f0a947 */ /* 0x004fea000383ffff */
[----:B------:R-:W-:Y:S05]  /*9ab0*/  BRA `(.L_x_180) ;  /* 0xffffffb000b07947 */ /* 0x000fea000383ffff */
.L_x_80:
[----:B-1----:R1:W2:Y:S02]  /*9ac0*/  SYNCS.PHASECHK.TRANS64.TRYWAIT P2, [R15+URZ+0xa0], R14 ;  /* 0x0000a00e0f0075a7 */ /* 0x0022a4000804017f */
[----:B--2---:R-:W-:Y:S05]  /*9ad0*/  @!P2 NANOSLEEP.SYNCS 0x989680 ;  /* 0x009896800000a95d */ /* 0x004fea0003900000 */
[----:B------:R-:W2:Y:S02]  /*9ae0*/  @!P2 SYNCS.PHASECHK.TRANS64 P2, [R15+URZ+0xa0], R14 ;  /* 0x0000a00e0f00a5a7 */ /* 0x000ea4000804007f */
[----:B--2---:R-:W-:Y:S05]  /*9af0*/  @!P2 BRA `(.L_x_80) ;  /* 0xfffffffc00f0a947 */ /* 0x004fea000383ffff */
[----:B------:R-:W-:Y:S05]  /*9b00*/  BRA `(.L_x_181) ;  /* 0xffffffb800d07947 */ /* 0x000fea000383ffff */
.L_x_91:
[----:B-1----:R1:W2:Y:S02]  /*9b10*/  SYNCS.PHASECHK.TRANS64.TRYWAIT P1, [R15+URZ+0xa0], R4 ;  /* 0x0000a0040f0075a7 */ /* 0x0022a4000802017f */
[----:B--2---:R-:W-:Y:S05]  /*9b20*/  @!P1 NANOSLEEP.SYNCS 0x989680 ;  /* 0x009896800000995d */ /* 0x004fea0003900000 */
[----:B------:R-:W2:Y:S02]  /*9b30*/  @!P1 SYNCS.PHASECHK.TRANS64 P1, [R15+URZ+0xa0], R4 ;  /* 0x0000a0040f0095a7 */ /* 0x000ea4000802007f */
[----:B--2---:R-:W-:Y:S05]  /*9b40*/  @!P1 BRA `(.L_x_91) ;  /* 0xfffffffc00f09947 */ /* 0x004fea000383ffff */
[----:B------:R-:W-:Y:S05]  /*9b50*/  BRA `(.L_x_182) ;  /* 0xffffffc000f07947 */ /* 0x000fea000383ffff */
.L_x_107:
[----:B-1----:R-:W-:-:S04]  /*9b60*/  IMAD.U32 R4, RZ, RZ, UR4 ;  /* 0x00000004ff047e24 */ /* 0x002fc8000f8e00ff */
[----:B------:R1:W2:Y:S03]  /*9b70*/  SYNCS.PHASECHK.TRANS64.TRYWAIT P0, [R4+URZ+0xe8], R3 ;  /* 0x0000e803040075a7 */ /* 0x0002a6000800017f */
[----:B--2---:R-:W-:Y:S05]  /*9b80*/  @!P0 NANOSLEEP.SYNCS 0x989680 ;  /* 0x009896800000895d */ /* 0x004fea0003900000 */
[----:B------:R-:W2:Y:S02]  /*9b90*/  @!P0 SYNCS.PHASECHK.TRANS64 P0, [R4+URZ+0xe8], R3 ;  /* 0x0000e803040085a7 */ /* 0x000ea4000800007f */
[----:B--2---:R-:W-:Y:S05]  /*9ba0*/  @!P0 BRA `(.L_x_107) ;  /* 0xfffffffc00ec8947 */ /* 0x004fea000383ffff */
[----:B------:R-:W-:Y:S05]  /*9bb0*/  BRA `(.L_x_106) ;  /* 0xffffffd800187947 */ /* 0x000fea000383ffff */
.L_x_116:
[----:B-1----:R-:W-:-:S04]  /*9bc0*/  IMAD.U32 R5, RZ, RZ, UR5 ;  /* 0x00000005ff057e24 */ /* 0x002fc8000f8e00ff */
[----:B------:R1:W2:Y:S03]  /*9bd0*/  SYNCS.PHASECHK.TRANS64.TRYWAIT P1, [R5+URZ+0xc0], R4 ;  /* 0x0000c004050075a7 */ /* 0x0002a6000802017f */
[----:B--2---:R-:W-:Y:S05]  /*9be0*/  @!P1 NANOSLEEP.SYNCS 0x989680 ;  /* 0x009896800000995d */ /* 0x004fea0003900000 */
[----:B------:R-:W2:Y:S02]  /*9bf0*/  @!P1 SYNCS.PHASECHK.TRANS64 P1, [R5+URZ+0xc0], R4 ;  /* 0x0000c004050095a7 */ /* 0x000ea4000802007f */
[----:B--2---:R-:W-:Y:S05]  /*9c00*/  @!P1 BRA `(.L_x_116) ;  /* 0xfffffffc00ec9947 */ /* 0x004fea000383ffff */
[----:B------:R-:W-:Y:S05]  /*9c10*/  BRA `(.L_x_183) ;  /* 0xffffffdc00047947 */ /* 0x000fea000383ffff */
.L_x_122:
[----:B-12---:R-:W-:-:S04]  /*9c20*/  MOV R5, UR5 ;  /* 0x0000000500057c02 */ /* 0x006fc80008000f00 */
[----:B------:R1:W2:Y:S03]  /*9c30*/  SYNCS.PHASECHK.TRANS64.TRYWAIT P1, [R5+URZ+0xc8], R4 ;  /* 0x0000c804050075a7 */ /* 0x0002a6000802017f */
[----:B--2---:R-:W-:Y:S05]  /*9c40*/  @!P1 NANOSLEEP.SYNCS 0x989680 ;  /* 0x009896800000995d */ /* 0x004fea0003900000 */
[----:B------:R-:W2:Y:S02]  /*9c50*/  @!P1 SYNCS.PHASECHK.TRANS64 P1, [R5+URZ+0xc8], R4 ;  /* 0x0000c804050095a7 */ /* 0x000ea4000802007f */
[----:B--2---:R-:W-:Y:S05]  /*9c60*/  @!P1 BRA `(.L_x_122) ;  /* 0xfffffffc00ec9947 */ /* 0x004fea000383ffff */
[----:B------:R-:W-:Y:S05]  /*9c70*/  BRA `(.L_x_184) ;  /* 0xffffffdc004c7947 */ /* 0x000fea000383ffff */
.L_x_128:
[----:B-123--:R-:W-:-:S04]  /*9c80*/  IMAD.U32 R5, RZ, RZ, UR5 ;  /* 0x00000005ff057e24 */ /* 0x00efc8000f8e00ff */
[----:B------:R1:W2:Y:S03]  /*9c90*/  SYNCS.PHASECHK.TRANS64.TRYWAIT P1, [R5+URZ+0xd0], R4 ;  /* 0x0000d004050075a7 */ /* 0x0002a6000802017f */
[----:B--2---:R-:W-:Y:S05]  /*9ca0*/  @!P1 NANOSLEEP.SYNCS 0x989680 ;  /* 0x009896800000995d */ /* 0x004fea0003900000 */
[----:B------:R-:W2:Y:S02]  /*9cb0*/  @!P1 SYNCS.PHASECHK.TRANS64 P1, [R5+URZ+0xd0], R4 ;  /* 0x0000d004050095a7 */ /* 0x000ea4000802007f */
[----:B--2---:R-:W-:Y:S05]  /*9cc0*/  @!P1 BRA `(.L_x_128) ;  /* 0xfffffffc00ec9947 */ /* 0x004fea000383ffff */
[----:B------:R-:W-:Y:S05]  /*9cd0*/  BRA `(.L_x_185) ;  /* 0xffffffdc00a07947 */ /* 0x000fea000383ffff */
.L_x_134:
[----:B-1234-:R-:W-:-:S04]  /*9ce0*/  IMAD.U32 R5, RZ, RZ, UR5 ;  /* 0x00000005ff057e24 */ /* 0x01efc8000f8e00ff */
[----:B------:R1:W2:Y:S03]  /*9cf0*/  SYNCS.PHASECHK.TRANS64.TRYWAIT P1, [R5+URZ+0xd8], R4 ;  /* 0x0000d804050075a7 */ /* 0x0002a6000802017f */
[----:B--2---:R-:W-:Y:S05]  /*9d00*/  @!P1 NANOSLEEP.SYNCS 0x989680 ;  /* 0x009896800000995d */ /* 0x004fea0003900000 */
[----:B------:R-:W2:Y:S02]  /*9d10*/  @!P1 SYNCS.PHASECHK.TRANS64 P1, [R5+URZ+0xd8], R4 ;  /* 0x0000d804050095a7 */ /* 0x000ea4000802007f */
[----:B--2---:R-:W-:Y:S05]  /*9d20*/  @!P1 BRA `(.L_x_134) ;  /* 0xfffffffc00ec9947 */ /* 0x004fea000383ffff */
[----:B------:R-:W-:Y:S05]  /*9d30*/  BRA `(.L_x_186) ;  /* 0xffffffdc00e87947 */ /* 0x000fea000383ffff */
.L_x_146:
[----:B------:R1:W1:Y:S02]  /*9d40*/  SYNCS.PHASECHK.TRANS64.TRYWAIT P0, [R3+URZ+0xc0], R0 ;  /* 0x0000c000030075a7 */ /* 0x000264000800017f */
[----:B-1----:R-:W-:Y:S05]  /*9d50*/  @!P0 NANOSLEEP.SYNCS 0x989680 ;  /* 0x009896800000895d */ /* 0x002fea0003900000 */
[----:B------:R-:W1:Y:S02]  /*9d60*/  @!P0 SYNCS.PHASECHK.TRANS64 P0, [R3+URZ+0xc0], R0 ;  /* 0x0000c000030085a7 */ /* 0x000e64000800007f */
[----:B-1----:R-:W-:Y:S05]  /*9d70*/  @!P0 BRA `(.L_x_146) ;  /* 0xfffffffc00f08947 */ /* 0x002fea000383ffff */
[----:B------:R-:W-:Y:S05]  /*9d80*/  BRA `(.L_x_187) ;  /* 0xffffffe400e87947 */ /* 0x000fea000383ffff */
.L_x_148:
[----:B------:R1:W1:Y:S02]  /*9d90*/  SYNCS.PHASECHK.TRANS64.TRYWAIT P0, [R3+URZ+0xc8], R0 ;  /* 0x0000c800030075a7 */ /* 0x000264000800017f */
[----:B-1----:R-:W-:Y:S05]  /*9da0*/  @!P0 NANOSLEEP.SYNCS 0x989680 ;  /* 0x009896800000895d */ /* 0x002fea0003900000 */
[----:B------:R-:W1:Y:S02]  /*9db0*/  @!P0 SYNCS.PHASECHK.TRANS64 P0, [R3+URZ+0xc8], R0 ;  /* 0x0000c800030085a7 */ /* 0x000e64000800007f */
[----:B-1----:R-:W-:Y:S05]  /*9dc0*/  @!P0 BRA `(.L_x_148) ;  /* 0xfffffffc00f08947 */ /* 0x002fea000383ffff */
[----:B------:R-:W-:Y:S05]  /*9dd0*/  BRA `(.L_x_188) ;  /* 0xffffffe400e47947 */ /* 0x000fea000383ffff */
.L_x_150:
[----:B------:R1:W1:Y:S02]  /*9de0*/  SYNCS.PHASECHK.TRANS64.TRYWAIT P0, [R3+URZ+0xd0], R0 ;  /* 0x0000d000030075a7 */ /* 0x000264000800017f */
[----:B-1----:R-:W-:Y:S05]  /*9df0*/  @!P0 NANOSLEEP.SYNCS 0x989680 ;  /* 0x009896800000895d */ /* 0x002fea0003900000 */
[----:B------:R-:W1:Y:S02]  /*9e00*/  @!P0 SYNCS.PHASECHK.TRANS64 P0, [R3+URZ+0xd0], R0 ;  /* 0x0000d000030085a7 */ /* 0x000e64000800007f */
[----:B-1----:R-:W-:Y:S05]  /*9e10*/  @!P0 BRA `(.L_x_150) ;  /* 0xfffffffc00f08947 */ /* 0x002fea000383ffff */
[----:B------:R-:W-:Y:S05]  /*9e20*/  BRA `(.L_x_189) ;  /* 0xffffffe400e07947 */ /* 0x000fea000383ffff */
.L_x_154:
[----:B------:R-:W-:Y:S01]  /*9e30*/  BSSY B1, `(.L_x_190) ;  /* 0x0000006000017945 */ /* 0x000fe20003800000 */
[----:B------:R-:W-:-:S07]  /*9e40*/  IMAD.MOV.U32 R15, RZ, RZ, -0x1 ;  /* 0xffffffffff0f7424 */ /* 0x000fce00078e00ff */
[----:B------:R-:W-:Y:S05]  /*9e50*/  WARPSYNC.COLLECTIVE R15, `(.L_x_191) ;  /* 0x000000000f0c7348 */ /* 0x000fea0003c00000 */
[----:B------:R-:W-:Y:S02]  /*9e60*/  ELECT P6, UR62, PT ;  /* 0x00000000003e782f */ /* 0x000fe400038c0000 */
[----:B------:R-:W-:Y:S01]  /*9e70*/  MOV R14, UR62 ;  /* 0x0000003e000e7c02 */ /* 0x000fe20008000f00 */
[----:B------:R-:W-:Y:S10]  /*9e80*/  ENDCOLLECTIVE ;  /* 0x000000000000791b */ /* 0x000ff40003800000 */
.L_x_191:
[----:B------:R-:W-:Y:S05]  /*9e90*/  BSYNC B1 ;  /* 0x0000000000017941 */ /* 0x000fea0003800000 */
.L_x_190:
[----:B------:R-:W-:Y:S05]  /*9ea0*/  BRA `(.L_x_192) ;  /* 0xffffffe800607947 */ /* 0x000fea000383ffff */
.L_x_157:
[----:B-1----:R1:W2:Y:S02]  /*9eb0*/  SYNCS.PHASECHK.TRANS64.TRYWAIT P0, [R14+URZ+0x50], R11 ;  /* 0x0000500b0e0075a7 */ /* 0x0022a4000800017f */
[----:B--2---:R-:W-:Y:S05]  /*9ec0*/  @!P0 NANOSLEEP.SYNCS 0x989680 ;  /* 0x009896800000895d */ /* 0x004fea0003900000 */
[----:B------:R-:W2:Y:S02]  /*9ed0*/  @!P0 SYNCS.PHASECHK.TRANS64 P0, [R14+URZ+0x50], R11 ;  /* 0x0000500b0e0085a7 */ /* 0x000ea4000800007f */
[----:B--2---:R-:W-:Y:S05]  /*9ee0*/  @!P0 BRA `(.L_x_157) ;  /* 0xfffffffc00f08947 */ /* 0x004fea000383ffff */
[----:B------:R-:W-:Y:S05]  /*9ef0*/  BRA `(.L_x_193) ;  /* 0xffffffe800987947 */ /* 0x000fea000383ffff */
.L_x_165:
[----:B------:R-:W-:Y:S01]  /*9f00*/  BSSY B0, `(.L_x_194) ;  /* 0x0000006000007945 */ /* 0x000fe20003800000 */
[----:B------:R-:W-:-:S07]  /*9f10*/  IMAD.MOV.U32 R15, RZ, RZ, -0x1 ;  /* 0xffffffffff0f7424 */ /* 0x000fce00078e00ff */
[----:B------:R-:W-:Y:S05]  /*9f20*/  WARPSYNC.COLLECTIVE R15, `(.L_x_195) ;  /* 0x000000000f0c7348 */ /* 0x000fea0003c00000 */
[----:B------:R-:W-:Y:S02]  /*9f30*/  ELECT P6, UR62, PT ;  /* 0x00000000003e782f */ /* 0x000fe400038c0000 */
[----:B------:R-:W-:Y:S01]  /*9f40*/  MOV R14, UR62 ;  /* 0x0000003e000e7c02 */ /* 0x000fe20008000f00 */
[----:B------:R-:W-:Y:S10]  /*9f50*/  ENDCOLLECTIVE ;  /* 0x000000000000791b */ /* 0x000ff40003800000 */
.L_x_195:
[----:B------:R-:W-:Y:S05]  /*9f60*/  BSYNC B0 ;  /* 0x0000000000007941 */ /* 0x000fea0003800000 */
.L_x_194:
[----:B------:R-:W-:Y:S05]  /*9f70*/  BRA `(.L_x_196) ;  /* 0xfffffff000ec7947 */ /* 0x000fea000383ffff */
.L_x_169:
[----:B-1----:R1:W2:Y:S02]  /*9f80*/  SYNCS.PHASECHK.TRANS64.TRYWAIT P0, [R7+URZ], R2 ;  /* 0x00000002070075a7 */ /* 0x0022a4000800017f */
[----:B--2---:R-:W-:Y:S05]  /*9f90*/  @!P0 NANOSLEEP.SYNCS 0x989680 ;  /* 0x009896800000895d */ /* 0x004fea0003900000 */
[----:B------:R-:W2:Y:S02]  /*9fa0*/  @!P0 SYNCS.PHASECHK.TRANS64 P0, [R7+URZ], R2 ;  /* 0x00000002070085a7 */ /* 0x000ea4000800007f */
[----:B--2---:R-:W-:Y:S05]  /*9fb0*/  @!P0 BRA `(.L_x_169) ;  /* 0xfffffffc00f08947 */ /* 0x004fea000383ffff */
[----:B------:R-:W-:Y:S05]  /*9fc0*/  BRA `(.L_x_197) ;  /* 0xfffffff4002c7947 */ /* 0x000fea000383ffff */
.L_x_170:
[----:B-1----:R1:W2:Y:S02]  /*9fd0*/  SYNCS.PHASECHK.TRANS64.TRYWAIT P0, [R9+URZ], R4 ;  /* 0x00000004090075a7 */ /* 0x0022a4000800017f */
[----:B--2---:R-:W-:Y:S05]  /*9fe0*/  @!P0 NANOSLEEP.SYNCS 0x989680 ;  /* 0x009896800000895d */ /* 0x004fea0003900000 */
[----:B------:R-:W2:Y:S02]  /*9ff0*/  @!P0 SYNCS.PHASECHK.TRANS64 P0, [R9+URZ], R4 ;  /* 0x00000004090085a7 */ /* 0x000ea4000800007f */
[----:B--2---:R-:W-:Y:S05]  /*a000*/  @!P0 BRA `(.L_x_170) ;  /* 0xfffffffc00f08947 */ /* 0x004fea000383ffff */
[----:B------:R-:W-:Y:S05]  /*a010*/  BRA `(.L_x_198) ;  /* 0xfffffff4003c7947 */ /* 0x000fea000383ffff */
.L_x_171:
[----:B-1----:R1:W2:Y:S02]  /*a020*/  SYNCS.PHASECHK.TRANS64.TRYWAIT P0, [R6+URZ], R5 ;  /* 0x00000005060075a7 */ /* 0x0022a4000800017f */
[----:B--2---:R-:W-:Y:S05]  /*a030*/  @!P0 NANOSLEEP.SYNCS 0x989680 ;  /* 0x009896800000895d */ /* 0x004fea0003900000 */
[----:B------:R-:W2:Y:S02]  /*a040*/  @!P0 SYNCS.PHASECHK.TRANS64 P0, [R6+URZ], R5 ;  /* 0x00000005060085a7 */ /* 0x000ea4000800007f */
[----:B--2---:R-:W-:Y:S05]  /*a050*/  @!P0 BRA `(.L_x_171) ;  /* 0xfffffffc00f08947 */ /* 0x004fea000383ffff */
[----:B------:R-:W-:Y:S05]  /*a060*/  BRA `(.L_x_199) ;  /* 0xfffffff4004c7947 */ /* 0x000fea000383ffff */
.L_x_172:
[----:B-1----:R1:W2:Y:S02]  /*a070*/  SYNCS.PHASECHK.TRANS64.TRYWAIT P0, [R9+URZ], R4 ;  /* 0x00000004090075a7 */ /* 0x0022a4000800017f */
[----:B--2---:R-:W-:Y:S05]  /*a080*/  @!P0 NANOSLEEP.SYNCS 0x989680 ;  /* 0x009896800000895d */ /* 0x004fea0003900000 */
[----:B------:R-:W2:Y:S02]  /*a090*/  @!P0 SYNCS.PHASECHK.TRANS64 P0, [R9+URZ], R4 ;  /* 0x00000004090085a7 */ /* 0x000ea4000800007f */
[----:B--2---:R-:W-:Y:S05]  /*a0a0*/  @!P0 BRA `(.L_x_172) ;  /* 0xfffffffc00f08947 */ /* 0x004fea000383ffff */
[----:B------:R-:W-:Y:S05]  /*a0b0*/  BRA `(.L_x_200) ;  /* 0xfffffff4005c7947 */ /* 0x000fea000383ffff */
.L_x_173:
[----:B-1----:R1:W2:Y:S02]  /*a0c0*/  SYNCS.PHASECHK.TRANS64.TRYWAIT P0, [R6+URZ], R5 ;  /* 0x00000005060075a7 */ /* 0x0022a4000800017f */
[----:B--2---:R-:W-:Y:S05]  /*a0d0*/  @!P0 NANOSLEEP.SYNCS 0x989680 ;  /* 0x009896800000895d */ /* 0x004fea0003900000 */
[----:B------:R-:W2:Y:S02]  /*a0e0*/  @!P0 SYNCS.PHASECHK.TRANS64 P0, [R6+URZ], R5 ;  /* 0x00000005060085a7 */ /* 0x000ea4000800007f */
[----:B--2---:R-:W-:Y:S05]  /*a0f0*/  @!P0 BRA `(.L_x_173) ;  /* 0xfffffffc00f08947 */ /* 0x004fea000383ffff */
[----:B------:R-:W-:Y:S05]  /*a100*/  BRA `(.L_x_201) ;  /* 0xfffffff4006c7947 */ /* 0x000fea000383ffff */
.L_x_174:
[----:B-1----:R1:W2:Y:S02]  /*a110*/  SYNCS.PHASECHK.TRANS64.TRYWAIT P0, [R9+URZ], R4 ;  /* 0x00000004090075a7 */ /* 0x0022a4000800017f */
[----:B--2---:R-:W-:Y:S05]  /*a120*/  @!P0 NANOSLEEP.SYNCS 0x989680 ;  /* 0x009896800000895d */ /* 0x004fea0003900000 */
[----:B------:R-:W2:Y:S02]  /*a130*/  @!P0 SYNCS.PHASECHK.TRANS64 P0, [R9+URZ], R4 ;  /* 0x00000004090085a7 */ /* 0x000ea4000800007f */
[----:B--2---:R-:W-:Y:S05]  /*a140*/  @!P0 BRA `(.L_x_174) ;  /* 0xfffffffc00f08947 */ /* 0x004fea000383ffff */
[----:B------:R-:W-:Y:S05]  /*a150*/  BRA `(.L_x_202) ;  /* 0xfffffff4007c7947 */ /* 0x000fea000383ffff */
.L_x_175:
[----:B-1----:R1:W2:Y:S02]  /*a160*/  SYNCS.PHASECHK.TRANS64.TRYWAIT P0, [R6+URZ], R5 ;  /* 0x00000005060075a7 */ /* 0x0022a4000800017f */
[----:B--2---:R-:W-:Y:S05]  /*a170*/  @!P0 NANOSLEEP.SYNCS 0x989680 ;  /* 0x009896800000895d */ /* 0x004fea0003900000 */
[----:B------:R-:W2:Y:S02]  /*a180*/  @!P0 SYNCS.PHASECHK.TRANS64 P0, [R6+URZ], R5 ;  /* 0x00000005060085a7 */ /* 0x000ea4000800007f */
[----:B--2---:R-:W-:Y:S05]  /*a190*/  @!P0 BRA `(.L_x_175) ;  /* 0xfffffffc00f08947 */ /* 0x004fea000383ffff */
[----:B------:R-:W-:Y:S05]  /*a1a0*/  BRA `(.L_x_203) ;  /* 0xfffffff4008c7947 */ /* 0x000fea000383ffff */
.L_x_176:
[----:B-1----:R1:W2:Y:S02]  /*a1b0*/  SYNCS.PHASECHK.TRANS64.TRYWAIT P0, [R9+URZ], R4 ;  /* 0x00000004090075a7 */ /* 0x0022a4000800017f */
[----:B--2---:R-:W-:Y:S05]  /*a1c0*/  @!P0 NANOSLEEP.SYNCS 0x989680 ;  /* 0x009896800000895d */ /* 0x004fea0003900000 */
[----:B------:R-:W2:Y:S02]  /*a1d0*/  @!P0 SYNCS.PHASECHK.TRANS64 P0, [R9+URZ], R4 ;  /* 0x00000004090085a7 */ /* 0x000ea4000800007f */
[----:B--2---:R-:W-:Y:S05]  /*a1e0*/  @!P0 BRA `(.L_x_176) ;  /* 0xfffffffc00f08947 */ /* 0x004fea000383ffff */
[----:B------:R-:W-:Y:S05]  /*a1f0*/  BRA `(.L_x_204) ;  /* 0xfffffff4009c7947 */ /* 0x000fea000383ffff */
.L_x_177:
[----:B--2---:R2:W3:Y:S02]  /*a200*/  SYNCS.PHASECHK.TRANS64.TRYWAIT P0, [R6+URZ], R5 ;  /* 0x00000005060075a7 */ /* 0x0044e4000800017f */
[----:B---3--:R-:W-:Y:S05]  /*a210*/  @!P0 NANOSLEEP.SYNCS 0x989680 ;  /* 0x009896800000895d */ /* 0x008fea0003900000 */
[----:B------:R-:W3:Y:S02]  /*a220*/  @!P0 SYNCS.PHASECHK.TRANS64 P0, [R6+URZ], R5 ;  /* 0x00000005060085a7 */ /* 0x000ee4000800007f */
[----:B---3--:R-:W-:Y:S05]  /*a230*/  @!P0 BRA `(.L_x_177) ;  /* 0xfffffffc00f08947 */ /* 0x008fea000383ffff */
[----:B------:R-:W-:Y:S05]  /*a240*/  BRA `(.L_x_205) ;  /* 0xfffffff400a47947 */ /* 0x000fea000383ffff */
.L_x_206:
[----:B------:R-:W-:-:S00]  /*a250*/  BRA `(.L_x_206) ;  /* 0xfffffffc00fc7947 */ /* 0x000fc0000383ffff */
[----:B------:R-:W-:-:S00]  /*a260*/  NOP ;  /* 0x0000000000007918 */ /* 0x000fc00000000000 */
        /* <DEDUP_REMOVED lines=9> */
.L_x_207:


//--------------------- .nv.global.init           --------------------------
	.section	.nv.global.init,"aw",@progbits
.nv.global.init:
	.type		$str$24,@object
	.size		$str$24,($str$25 - $str$24)
$str$24:
        /*0000*/ 	.byte	0x28, 0x61, 0x64, 0x64, 0x72, 0x65, 0x73, 0x73, 0x20, 0x26, 0x20, 0x6d, 0x61, 0x73, 0x6b, 0x29
        /*0010*/ 	.byte	0x20, 0x3d, 0x3d, 0x20, 0x30, 0x00
	.type		$str$25,@object
	.size		$str$25,(__unnamed_1 - $str$25)
$str$25:
        /*0016*/ 	.byte	0x2f, 0x74, 0x6d, 0x70, 0x2f, 0x63, 0x75, 0x74, 0x6c, 0x61, 0x73, 0x73, 0x5f, 0x73, 0x77, 0x65
        /*0026*/ 	.byte	0x65, 0x70, 0x5f, 0x73, 0x72, 0x63, 0x2f, 0x69, 0x6e, 0x63, 0x6c, 0x75, 0x64, 0x65, 0x2f, 0x63
        /*0036*/ 	.byte	0x75, 0x74, 0x65, 0x2f, 0x70, 0x6f, 0x69, 0x6e, 0x74, 0x65, 0x72, 0x5f, 0x66, 0x6c, 0x61, 0x67
        /*0046*/ 	.byte	0x67, 0x65, 0x64, 0x2e, 0x68, 0x70, 0x70, 0x00
	.type		__unnamed_1,@object
	.size		__unnamed_1,(__unnamed_2 - __unnamed_1)
__unnamed_1:
        /*004e*/ 	.byte	0x61, 0x75, 0x74, 0x6f, 0x20, 0x63, 0x75, 0x74, 0x65, 0x3a, 0x3a, 0x61, 0x73, 0x5f, 0x70, 0x6f
        /* <DEDUP_REMOVED lines=27> */
        /*020e*/ 	.byte	0x3a, 0x43, 0x3c, 0x34, 0x30, 0x39, 0x36, 0x3e, 0x3e, 0x3e, 0x3e, 0x3e, 0x5d, 0x00
	.type		__unnamed_2,@object
	.size		__unnamed_2,(.L_1 - __unnamed_2)
__unnamed_2:
        /* <DEDUP_REMOVED lines=29> */
.L_1:


//--------------------- .nv.shared._ZN7cutlass13device_kernelINS_4gemm6kernel13GemmUniversalIN4cute5tupleIJiiiiEEENS1_10collective13CollectiveMmaINS1_37MainloopSm90TmaGmmaWarpSpecializedFP8ILi10ENS5_IJNS4_1CILi2EEENSA_ILi1EEESC_EEENS1_35KernelTmaWarpSpecializedCooperativeEEENS5_IJNSA_ILi256EEENSA_ILi64EEESH_EEENS_12float_e4m3_tENS5_IJlSC_lEEESJ_SK_NS4_8TiledMMAINS4_8MMA_AtomIJNS4_4SM904GMMA30MMA_64x64x32_F32E4M3E4M3_SS_TNILNSO_7ScaleInE1ELSQ_1EEEEEENS4_6LayoutISD_NS5_IJSC_NSA_ILi0EEESU_EEEEENS5_IJNS4_10UnderscoreESX_SX_EEEEENS4_13SM90_TMA_LOADENS4_14ComposedLayoutINS4_7SwizzleILi2ELi4ELi3EEENS4_18smem_ptr_flag_bitsILi8EEENST_INS5_IJNSA_ILi8EEESH_EEENS5_IJSH_SC_EEEEEEEvNS4_8identityENS4_23SM90_TMA_LOAD_MULTICASTES1A_vS1B_EENS_8epilogue10collective18CollectiveEpilogueINS1E_22Sm90TmaWarpSpecializedILi4ELi2ELi16ELb0ELb0EEEJSI_NS5_IJNSA_ILi128EEENSA_ILi32EEEEEESJ_SK_SJ_SK_NS1E_6fusion15FusionCallbacksIS1I_NS1M_23LinCombPerRowBiasEltActINS1E_6thread4ReLuESJ_fSJ_SJ_fLi16ELNS_15FloatRoundStyleE2EEESI_S1L_JEEES10_NS11_INS12_ILi1ELi4ELi3EEES15_NST_INS5_IJS16_S1K_EEENS5_IJS1K_SC_EEEEEEENS4_39AutoVectorizingCopyWithAssumedAlignmentILi128EEENS4_14SM90_TMA_STOREES1Y_S20_NS4_9Copy_AtomIJNS4_17SM90_U32x4_STSM_NENS_6half_tEEEEvEEEvvEEEEvNT_6ParamsE --------------------------
	.section	.nv.shared._ZN7cutlass13device_kernelINS_4gemm6kernel13GemmUniversalIN4cute5tupleIJiiiiEEENS1_10collective13CollectiveMmaINS1_37MainloopSm90TmaGmmaWarpSpecializedFP8ILi10ENS5_IJNS4_1CILi2EEENSA_ILi1EEESC_EEENS1_35KernelTmaWarpSpecializedCooperativeEEENS5_IJNSA_ILi256EEENSA_ILi64EEESH_EEENS_12float_e4m3_tENS5_IJlSC_lEEESJ_SK_NS4_8TiledMMAINS4_8MMA_AtomIJNS4_4SM904GMMA30MMA_64x64x32_F32E4M3E4M3_SS_TNILNSO_7ScaleInE1ELSQ_1EEEEEENS4_6LayoutISD_NS5_IJSC_NSA_ILi0EEESU_EEEEENS5_IJNS4_10UnderscoreESX_SX_EEEEENS4_13SM90_TMA_LOADENS4_14ComposedLayoutINS4_7SwizzleILi2ELi4ELi3EEENS4_18smem_ptr_flag_bitsILi8EEENST_INS5_IJNSA_ILi8EEESH_EEENS5_IJSH_SC_EEEEEEEvNS4_8identityENS4_23SM90_TMA_LOAD_MULTICASTES1A_vS1B_EENS_8epilogue10collective18CollectiveEpilogueINS1E_22Sm90TmaWarpSpecializedILi4ELi2ELi16ELb0ELb0EEEJSI_NS5_IJNSA_ILi128EEENSA_ILi32EEEEEESJ_SK_SJ_SK_NS1E_6fusion15FusionCallbacksIS1I_NS1M_23LinCombPerRowBiasEltActINS1E_6thread4ReLuESJ_fSJ_SJ_fLi16ELNS_15FloatRoundStyleE2EEESI_S1L_JEEES10_NS11_INS12_ILi1ELi4ELi3EEES15_NST_INS5_IJS16_S1K_EEENS5_IJS1K_SC_EEEEEEENS4_39AutoVectorizingCopyWithAssumedAlignmentILi128EEENS4_14SM90_TMA_STOREES1Y_S20_NS4_9Copy_AtomIJNS4_17SM90_U32x4_STSM_NENS_6half_tEEEEvEEEvvEEEEvNT_6ParamsE,"aw",@nobits
	.sectionflags	@""
	.align	16
	.zero		1024


//--------------------- .nv.shared.reserved.0     --------------------------
	.section	.nv.shared.reserved.0,"aw",@nobits
	.weak		__nv_reservedSMEM_offset_0_alias
	.size		__nv_reservedSMEM_offset_0_alias, 0, 0
	.other		__nv_reservedSMEM_offset_0_alias,@"STO_CUDA_RESERVED_SHARED STV_DEFAULT"
__nv_reservedSMEM_offset_0_alias:
	.zero		0


//--------------------- .nv.global                --------------------------
	.section	.nv.global,"aw",@nobits
.nv.global:
	.type		_ZN39_INTERNAL_5f5d90a0_4_k_cu_ffe83e80_38654cute1_E,@object
	.size		_ZN39_INTERNAL_5f5d90a0_4_k_cu_ffe83e80_38654cute1_E,(_ZN39_INTERNAL_5f5d90a0_4_k_cu_ffe83e80_38654cuda3std3__45__cpo6cbeginE - _ZN39_INTERNAL_5f5d90a0_4_k_cu_ffe83e80_38654cute1_E)
_ZN39_INTERNAL_5f5d90a0_4_k_cu_ffe83e80_38654cute1_E:
	.zero		1
	.type		_ZN39_INTERNAL_5f5d90a0_4_k_cu_ffe83e80_38654cuda3std3__45__cpo6cbeginE,@object
	.size		_ZN39_INTERNAL_5f5d90a0_4_k_cu_ffe83e80_38654cuda3std3__45__cpo6cbeginE,(_ZN39_INTERNAL_5f5d90a0_4_k_cu_ffe83e80_38654cuda3std3__48in_placeE - _ZN39_INTERNAL_5f5d90a0_4_k_cu_ffe83e80_38654cuda3std3__45__cpo6cbeginE)
_ZN39_INTERNAL_5f5d90a0_4_k_cu_ffe83e80_38654cuda3std3__45__cpo6cbeginE:
	.zero		1
	.type		_ZN39_INTERNAL_5f5d90a0_4_k_cu_ffe83e80_38654cuda3std3__48in_placeE,@object
	.size		_ZN39_INTERNAL_5f5d90a0_4_k_cu_ffe83e80_38654cuda3std3__48in_placeE,(_ZN39_INTERNAL_5f5d90a0_4_k_cu_ffe83e80_38654cuda3std6ranges3__45__cpo9iter_moveE - _ZN39_INTERNAL_5f5d90a0_4_k_cu_ffe83e80_38654cuda3std3__48in_placeE)
_ZN39_INTERNAL_5f5d90a0_4_k_cu_ffe83e80_38654cuda3std3__48in_placeE:
	.zero		1
	.type		_ZN39_INTERNAL_5f5d90a0_4_k_cu_ffe83e80_38654cuda3std6ranges3__45__cpo9iter_moveE,@object
	.size		_ZN39_INTERNAL_5f5d90a0_4_k_cu_ffe83e80_38654cuda3std6ranges3__45__cpo9iter_moveE,(_ZN39_INTERNAL_5f5d90a0_4_k_cu_ffe83e80_38654cuda3std3__45__cpo5beginE - _ZN39_INTERNAL_5f5d90a0_4_k_cu_ffe83e80_38654cuda3std6ranges3__45__cpo9iter_moveE)
_ZN39_INTERNAL_5f5d90a0_4_k_cu_ffe83e80_38654cuda3std6ranges3__45__cpo9iter_moveE:
	.zero		1
	.type		_ZN39_INTERNAL_5f5d90a0_4_k_cu_ffe83e80_38654cuda3std3__45__cpo5beginE,@object
	.size		_ZN39_INTERNAL_5f5d90a0_4_k_cu_ffe83e80_38654cuda3std3__45__cpo5beginE,(_ZN39_INTERNAL_5f5d90a0_4_k_cu_ffe83e80_38654cuda3std3__441_GLOBAL__N__5f5d90a0_4_k_cu_ffe83e80_38656ignoreE - _ZN39_INTERNAL_5f5d90a0_4_k_cu_ffe83e80_38654cuda3std3__45__cpo5beginE)
_ZN39_INTERNAL_5f5d90a0_4_k_cu_ffe83e80_38654cuda3std3__45__cpo5beginE:
	.zero		1
	.type		_ZN39_INTERNAL_5f5d90a0_4_k_cu_ffe83e80_38654cuda3std3__441_GLOBAL__N__5f5d90a0_4_k_cu_ffe83e80_38656ignoreE,@object
	.size		_ZN39_INTERNAL_5f5d90a0_4_k_cu_ffe83e80_38654cuda3std3__441_GLOBAL__N__5f5d90a0_4_k_cu_ffe83e80_38656ignoreE,(_ZN39_INTERNAL_5f5d90a0_4_k_cu_ffe83e80_38654cute7productE - _ZN39_INTERNAL_5f5d90a0_4_k_cu_ffe83e80_38654cuda3std3__441_GLOBAL__N__5f5d90a0_4_k_cu_ffe83e80_38656ignoreE)
_ZN39_INTERNAL_5f5d90a0_4_k_cu_ffe83e80_38654cuda3std3__441_GLOBAL__N__5f5d90a0_4_k_cu_ffe83e80_38656ignoreE:
	.zero		1
	.type		_ZN39_INTERNAL_5f5d90a0_4_k_cu_ffe83e80_38654cute7productE,@object
	.size		_ZN39_INTERNAL_5f5d90a0_4_k_cu_ffe83e80_38654cute7productE,(_ZN39_INTERNAL_5f5d90a0_4_k_cu_ffe83e80_38654cuda3std3__45__cpo3endE - _ZN39_INTERNAL_5f5d90a0_4_k_cu_ffe83e80_38654cute7productE)
_ZN39_INTERNAL_5f5d90a0_4_k_cu_ffe83e80_38654cute7productE:
	.zero		1
	.type		_ZN39_INTERNAL_5f5d90a0_4_k_cu_ffe83e80_38654cuda3std3__45__cpo3endE,@object
	.size		_ZN39_INTERNAL_5f5d90a0_4_k_cu_ffe83e80_38654cuda3std3__45__cpo3endE,(_ZN39_INTERNAL_5f5d90a0_4_k_cu_ffe83e80_38654cuda3std3__419piecewise_constructE - _ZN39_INTERNAL_5f5d90a0_4_k_cu_ffe83e80_38654cuda3std3__45__cpo3endE)
_ZN39_INTERNAL_5f5d90a0_4_k_cu_ffe83e80_38654cuda3std3__45__cpo3endE:
	.zero		1
	.type		_ZN39_INTERNAL_5f5d90a0_4_k_cu_ffe83e80_38654cuda3std3__419piecewise_constructE,@object
	.size		_ZN39_INTERNAL_5f5d90a0_4_k_cu_ffe83e80_38654cuda3std3__419piecewise_constructE,(_ZN39_INTERNAL_5f5d90a0_4_k_cu_ffe83e80_38654cuda3std3__45__cpo4cendE - _ZN39_INTERNAL_5f5d90a0_4_k_cu_ffe83e80_38654cuda3std3__419piecewise_constructE)
_ZN39_INTERNAL_5f5d90a0_4_k_cu_ffe83e80_38654cuda3std3__419piecewise_constructE:
	.zero		1
	.type		_ZN39_INTERNAL_5f5d90a0_4_k_cu_ffe83e80_38654cuda3std3__45__cpo4cendE,@object
	.size		_ZN39_INTERNAL_5f5d90a0_4_k_cu_ffe83e80_38654cuda3std3__45__cpo4cendE,(_ZN39_INTERNAL_5f5d90a0_4_k_cu_ffe83e80_38654cuda3std6ranges3__45__cpo4swapE - _ZN39_INTERNAL_5f5d90a0_4_k_cu_ffe83e80_38654cuda3std3__45__cpo4cendE)
_ZN39_INTERNAL_5f5d90a0_4_k_cu_ffe83e80_38654cuda3std3__45__cpo4cendE:
	.zero		1
	.type		_ZN39_INTERNAL_5f5d90a0_4_k_cu_ffe83e80_38654cuda3std6ranges3__45__cpo4swapE,@object
	.size		_ZN39_INTERNAL_5f5d90a0_4_k_cu_ffe83e80_38654cuda3std6ranges3__45__cpo4swapE,(.L_9 - _ZN39_INTERNAL_5f5d90a0_4_k_cu_ffe83e80_38654cuda3std6ranges3__45__cpo4swapE)
_ZN39_INTERNAL_5f5d90a0_4_k_cu_ffe83e80_38654cuda3std6ranges3__45__cpo4swapE:
	.zero		1
.L_9:


//--------------------- .nv.constant0._ZN7cutlass13device_kernelINS_4gemm6kernel13GemmUniversalIN4cute5tupleIJiiiiEEENS1_10collective13CollectiveMmaINS1_37MainloopSm90TmaGmmaWarpSpecializedFP8ILi10ENS5_IJNS4_1CILi2EEENSA_ILi1EEESC_EEENS1_35KernelTmaWarpSpecializedCooperativeEEENS5_IJNSA_ILi256EEENSA_ILi64EEESH_EEENS_12float_e4m3_tENS5_IJlSC_lEEESJ_SK_NS4_8TiledMMAINS4_8MMA_AtomIJNS4_4SM904GMMA30MMA_64x64x32_F32E4M3E4M3_SS_TNILNSO_7ScaleInE1ELSQ_1EEEEEENS4_6LayoutISD_NS5_IJSC_NSA_ILi0EEESU_EEEEENS5_IJNS4_10UnderscoreESX_SX_EEEEENS4_13SM90_TMA_LOADENS4_14ComposedLayoutINS4_7SwizzleILi2ELi4ELi3EEENS4_18smem_ptr_flag_bitsILi8EEENST_INS5_IJNSA_ILi8EEESH_EEENS5_IJSH_SC_EEEEEEEvNS4_8identityENS4_23SM90_TMA_LOAD_MULTICASTES1A_vS1B_EENS_8epilogue10collective18CollectiveEpilogueINS1E_22Sm90TmaWarpSpecializedILi4ELi2ELi16ELb0ELb0EEEJSI_NS5_IJNSA_ILi128EEENSA_ILi32EEEEEESJ_SK_SJ_SK_NS1E_6fusion15FusionCallbacksIS1I_NS1M_23LinCombPerRowBiasEltActINS1E_6thread4ReLuESJ_fSJ_SJ_fLi16ELNS_15FloatRoundStyleE2EEESI_S1L_JEEES10_NS11_INS12_ILi1ELi4ELi3EEES15_NST_INS5_IJS16_S1K_EEENS5_IJS1K_SC_EEEEEEENS4_39AutoVectorizingCopyWithAssumedAlignmentILi128EEENS4_14SM90_TMA_STOREES1Y_S20_NS4_9Copy_AtomIJNS4_17SM90_U32x4_STSM_NENS_6half_tEEEEvEEEvvEEEEvNT_6ParamsE --------------------------
	.section	.nv.constant0._ZN7cutlass13device_kernelINS_4gemm6kernel13GemmUniversalIN4cute5tupleIJiiiiEEENS1_10collective13CollectiveMmaINS1_37MainloopSm90TmaGmmaWarpSpecializedFP8ILi10ENS5_IJNS4_1CILi2EEENSA_ILi1EEESC_EEENS1_35KernelTmaWarpSpecializedCooperativeEEENS5_IJNSA_ILi256EEENSA_ILi64EEESH_EEENS_12float_e4m3_tENS5_IJlSC_lEEESJ_SK_NS4_8TiledMMAINS4_8MMA_AtomIJNS4_4SM904GMMA30MMA_64x64x32_F32E4M3E4M3_SS_TNILNSO_7ScaleInE1ELSQ_1EEEEEENS4_6LayoutISD_NS5_IJSC_NSA_ILi0EEESU_EEEEENS5_IJNS4_10UnderscoreESX_SX_EEEEENS4_13SM90_TMA_LOADENS4_14ComposedLayoutINS4_7SwizzleILi2ELi4ELi3EEENS4_18smem_ptr_flag_bitsILi8EEENST_INS5_IJNSA_ILi8EEESH_EEENS5_IJSH_SC_EEEEEEEvNS4_8identityENS4_23SM90_TMA_LOAD_MULTICASTES1A_vS1B_EENS_8epilogue10collective18CollectiveEpilogueINS1E_22Sm90TmaWarpSpecializedILi4ELi2ELi16ELb0ELb0EEEJSI_NS5_IJNSA_ILi128EEENSA_ILi32EEEEEESJ_SK_SJ_SK_NS1E_6fusion15FusionCallbacksIS1I_NS1M_23LinCombPerRowBiasEltActINS1E_6thread4ReLuESJ_fSJ_SJ_fLi16ELNS_15FloatRoundStyleE2EEESI_S1L_JEEES10_NS11_INS12_ILi1ELi4ELi3EEES15_NST_INS5_IJS16_S1K_EEENS5_IJS1K_SC_EEEEEEENS4_39AutoVectorizingCopyWithAssumedAlignmentILi128EEENS4_14SM90_TMA_STOREES1Y_S20_NS4_9Copy_AtomIJNS4_17SM90_U32x4_STSM_NENS_6half_tEEEEvEEEvvEEEEvNT_6ParamsE,"a",@progbits
	.sectionflags	@""
	.align	4
.nv.constant0._ZN7cutlass13device_kernelINS_4gemm6kernel13GemmUniversalIN4cute5tupleIJiiiiEEENS1_10collective13CollectiveMmaINS1_37MainloopSm90TmaGmmaWarpSpecializedFP8ILi10ENS5_IJNS4_1CILi2EEENSA_ILi1EEESC_EEENS1_35KernelTmaWarpSpecializedCooperativeEEENS5_IJNSA_ILi256EEENSA_ILi64EEESH_EEENS_12float_e4m3_tENS5_IJlSC_lEEESJ_SK_NS4_8TiledMMAINS4_8MMA_AtomIJNS4_4SM904GMMA30MMA_64x64x32_F32E4M3E4M3_SS_TNILNSO_7ScaleInE1ELSQ_1EEEEEENS4_6LayoutISD_NS5_IJSC_NSA_ILi0EEESU_EEEEENS5_IJNS4_10UnderscoreESX_SX_EEEEENS4_13SM90_TMA_LOADENS4_14ComposedLayoutINS4_7SwizzleILi2ELi4ELi3EEENS4_18smem_ptr_flag_bitsILi8EEENST_INS5_IJNSA_ILi8EEESH_EEENS5_IJSH_SC_EEEEEEEvNS4_8identityENS4_23SM90_TMA_LOAD_MULTICASTES1A_vS1B_EENS_8epilogue10collective18CollectiveEpilogueINS1E_22Sm90TmaWarpSpecializedILi4ELi2ELi16ELb0ELb0EEEJSI_NS5_IJNSA_ILi128EEENSA_ILi32EEEEEESJ_SK_SJ_SK_NS1E_6fusion15FusionCallbacksIS1I_NS1M_23LinCombPerRowBiasEltActINS1E_6thread4ReLuESJ_fSJ_SJ_fLi16ELNS_15FloatRoundStyleE2EEESI_S1L_JEEES10_NS11_INS12_ILi1ELi4ELi3EEES15_NST_INS5_IJS16_S1K_EEENS5_IJS1K_SC_EEEEEEENS4_39AutoVectorizingCopyWithAssumedAlignmentILi128EEENS4_14SM90_TMA_STOREES1Y_S20_NS4_9Copy_AtomIJNS4_17SM90_U32x4_STSM_NENS_6half_tEEEEvEEEvvEEEEvNT_6ParamsE:
	.zero		2432


//--------------------- SYMBOLS --------------------------

	.type		.nv.reservedSmem.offset0,@object
	.size		.nv.reservedSmem.offset0,0x4
	.type		__assertfail,@function
